	.target	sm_90a

	.elftype	@"ET_EXEC"


//--------------------- .note.nv.tkinfo           --------------------------
	.section	.note.nv.tkinfo,"",@"SHT_NOTE"
	.sectionflags	@"SHF_NOTE_NV_TKINFO"
	.tkinfo
        /*0018*/ 	.word	0x00000002
        /*0030*/ 	.string	""
        /*0030*/ 	.string	"ptxas"
        /*0030*/ 	.string	"Cuda compilation tools, release 13.0, V13.0.88"
        /*0030*/ 	.string	"Build cuda_13.0.r13.0/compiler.36424714_0"
        /*0030*/ 	.string	"-arch sm_90a -m 64 "



//--------------------- .note.nv.cuinfo           --------------------------
	.section	.note.nv.cuinfo,"",@"SHT_NOTE"
	.sectionflags	@"SHF_NOTE_NV_CUINFO"
        /*0018*/ 	.short	0x0002
        /*001a*/ 	.short	0x005a
        /*001c*/ 	.short	0x0082
	.zero		2


//--------------------- .nv.info                  --------------------------
	.section	.nv.info,"",@"SHT_CUDA_INFO"
	.align	4


	//----- nvinfo : EIATTR_REGCOUNT
	.align		4
        /*0000*/ 	.byte	0x04, 0x2f
        /*0002*/ 	.short	(.L_12 - .L_11)
	.align		4
.L_11:
        /*0004*/ 	.word	index@(_ZN7cutlass13device_kernelINS_4conv6kernel13ConvUniversalINS1_16ConvProblemShapeILNS1_8OperatorE0ELi3EEENS1_10collective14CollectiveConvINS1_46MainloopSm90TmaGmmaWarpSpecializedImplicitGemmILS5_0ELi9ELi3EN4cute5tupleIJNSA_1CILi2EEENSC_ILi1EEESE_EEENS1_36KernelImplicitTmaWarpSpecializedSm90ELi1EEENSB_IJNSC_ILi64EEENSC_ILi128EEENSB_IJSI_EEEEEENS_10bfloat16_tESM_NSA_8TiledMMAINSA_8MMA_AtomIJNSA_4SM904GMMA28MMA_64x128x16_F32BF16BF16_SSILNSQ_5MajorE0ELSS_0ELNSQ_7ScaleInE1ELST_1EEEEEENSA_6LayoutINSB_IJSE_SE_SE_EEENSB_IJNSC_ILi0EEESY_SY_EEEEENSB_IJNSA_10UnderscoreES11_S11_EEEEENS7_6detail26Sm90ImplicitGemmTileTraitsINSA_20SM90_TMA_LOAD_IM2COLENSA_14ComposedLayoutINSA_7SwizzleILi3ELi4ELi3EEENSA_18smem_ptr_flag_bitsILi16EEENSW_INSB_IJNSB_IJNSC_ILi8EEES1C_EEENSB_IJSI_SE_EEENSB_IJSE_NSC_ILi9EEEEEEEEENSB_IJNSB_IJSI_NSC_ILi512EEEEEENSB_IJSE_SY_EEENSB_IJSY_NSC_ILi4096EEEEEEEEEEEEEvEENS15_INSA_23SM90_TMA_LOAD_MULTICASTENS17_IS19_S1B_NSW_INSB_IJNSB_IJS1C_NSC_ILi16EEEEEES1E_S1G_EEENSB_IJS1J_S1K_NSB_IJSY_NSC_ILi8192EEEEEEEEEEEEEvEEEENS_8epilogue10collective6detail29Sm90TmaWarpSpecializedAdapterINS23_15DefaultEpilogueISM_NSB_IJNSB_IJllllEEESE_SY_EEES28_NS22_6thread17LinearCombinationISM_Li1EffLNS29_9ScaleType4KindE0ELNS_15FloatRoundStyleE2ESM_EENS_4gemm15EpilogueDefaultEEEEEvvEEEEvNT_6ParamsE)
        /*0008*/ 	.word	0x0000005a


	//----- nvinfo : EIATTR_FRAME_SIZE
	.align		4
.L_12:
        /*000c*/ 	.byte	0x04, 0x11
        /*000e*/ 	.short	(.L_14 - .L_13)
	.align		4
.L_13:
        /*0010*/ 	.word	index@(_ZN7cutlass13device_kernelINS_4conv6kernel13ConvUniversalINS1_16ConvProblemShapeILNS1_8OperatorE0ELi3EEENS1_10collective14CollectiveConvINS1_46MainloopSm90TmaGmmaWarpSpecializedImplicitGemmILS5_0ELi9ELi3EN4cute5tupleIJNSA_1CILi2EEENSC_ILi1EEESE_EEENS1_36KernelImplicitTmaWarpSpecializedSm90ELi1EEENSB_IJNSC_ILi64EEENSC_ILi128EEENSB_IJSI_EEEEEENS_10bfloat16_tESM_NSA_8TiledMMAINSA_8MMA_AtomIJNSA_4SM904GMMA28MMA_64x128x16_F32BF16BF16_SSILNSQ_5MajorE0ELSS_0ELNSQ_7ScaleInE1ELST_1EEEEEENSA_6LayoutINSB_IJSE_SE_SE_EEENSB_IJNSC_ILi0EEESY_SY_EEEEENSB_IJNSA_10UnderscoreES11_S11_EEEEENS7_6detail26Sm90ImplicitGemmTileTraitsINSA_20SM90_TMA_LOAD_IM2COLENSA_14ComposedLayoutINSA_7SwizzleILi3ELi4ELi3EEENSA_18smem_ptr_flag_bitsILi16EEENSW_INSB_IJNSB_IJNSC_ILi8EEES1C_EEENSB_IJSI_SE_EEENSB_IJSE_NSC_ILi9EEEEEEEEENSB_IJNSB_IJSI_NSC_ILi512EEEEEENSB_IJSE_SY_EEENSB_IJSY_NSC_ILi4096EEEEEEEEEEEEEvEENS15_INSA_23SM90_TMA_LOAD_MULTICASTENS17_IS19_S1B_NSW_INSB_IJNSB_IJS1C_NSC_ILi16EEEEEES1E_S1G_EEENSB_IJS1J_S1K_NSB_IJSY_NSC_ILi8192EEEEEEEEEEEEEvEEEENS_8epilogue10collective6detail29Sm90TmaWarpSpecializedAdapterINS23_15DefaultEpilogueISM_NSB_IJNSB_IJllllEEESE_SY_EEES28_NS22_6thread17LinearCombinationISM_Li1EffLNS29_9ScaleType4KindE0ELNS_15FloatRoundStyleE2ESM_EENS_4gemm15EpilogueDefaultEEEEEvvEEEEvNT_6ParamsE)
        /*0014*/ 	.word	0x00000000


	//----- nvinfo : EIATTR_MIN_STACK_SIZE
	.align		4
.L_14:
        /*0018*/ 	.byte	0x04, 0x12
        /*001a*/ 	.short	(.L_16 - .L_15)
	.align		4
.L_15:
        /*001c*/ 	.word	index@(_ZN7cutlass13device_kernelINS_4conv6kernel13ConvUniversalINS1_16ConvProblemShapeILNS1_8OperatorE0ELi3EEENS1_10collective14CollectiveConvINS1_46MainloopSm90TmaGmmaWarpSpecializedImplicitGemmILS5_0ELi9ELi3EN4cute5tupleIJNSA_1CILi2EEENSC_ILi1EEESE_EEENS1_36KernelImplicitTmaWarpSpecializedSm90ELi1EEENSB_IJNSC_ILi64EEENSC_ILi128EEENSB_IJSI_EEEEEENS_10bfloat16_tESM_NSA_8TiledMMAINSA_8MMA_AtomIJNSA_4SM904GMMA28MMA_64x128x16_F32BF16BF16_SSILNSQ_5MajorE0ELSS_0ELNSQ_7ScaleInE1ELST_1EEEEEENSA_6LayoutINSB_IJSE_SE_SE_EEENSB_IJNSC_ILi0EEESY_SY_EEEEENSB_IJNSA_10UnderscoreES11_S11_EEEEENS7_6detail26Sm90ImplicitGemmTileTraitsINSA_20SM90_TMA_LOAD_IM2COLENSA_14ComposedLayoutINSA_7SwizzleILi3ELi4ELi3EEENSA_18smem_ptr_flag_bitsILi16EEENSW_INSB_IJNSB_IJNSC_ILi8EEES1C_EEENSB_IJSI_SE_EEENSB_IJSE_NSC_ILi9EEEEEEEEENSB_IJNSB_IJSI_NSC_ILi512EEEEEENSB_IJSE_SY_EEENSB_IJSY_NSC_ILi4096EEEEEEEEEEEEEvEENS15_INSA_23SM90_TMA_LOAD_MULTICASTENS17_IS19_S1B_NSW_INSB_IJNSB_IJS1C_NSC_ILi16EEEEEES1E_S1G_EEENSB_IJS1J_S1K_NSB_IJSY_NSC_ILi8192EEEEEEEEEEEEEvEEEENS_8epilogue10collective6detail29Sm90TmaWarpSpecializedAdapterINS23_15DefaultEpilogueISM_NSB_IJNSB_IJllllEEESE_SY_EEES28_NS22_6thread17LinearCombinationISM_Li1EffLNS29_9ScaleType4KindE0ELNS_15FloatRoundStyleE2ESM_EENS_4gemm15EpilogueDefaultEEEEEvvEEEEvNT_6ParamsE)
        /*0020*/ 	.word	0x00000000
.L_16:


//--------------------- .nv.compat                --------------------------
	.section	.nv.compat,"",@"SHT_CUDA_COMPAT_INFO"
	.align	4
        /*0000*/ 	.byte	0x02, 0x09, 0x01, 0x00, 0x02, 0x02, 0x04, 0x00, 0x02, 0x05, 0x05, 0x00, 0x03, 0x07, 0x01, 0x01
        /*0010*/ 	.byte	0x02, 0x03, 0x01, 0x00, 0x02, 0x06, 0x01, 0x00, 0x04, 0x0b, 0x08, 0x00, 0x00, 0x00, 0x00, 0x00
        /*0020*/ 	.byte	0x00, 0x00, 0x00, 0x00


//--------------------- .nv.info._ZN7cutlass13device_kernelINS_4conv6kernel13ConvUniversalINS1_16ConvProblemShapeILNS1_8OperatorE0ELi3EEENS1_10collective14CollectiveConvINS1_46MainloopSm90TmaGmmaWarpSpecializedImplicitGemmILS5_0ELi9ELi3EN4cute5tupleIJNSA_1CILi2EEENSC_ILi1EEESE_EEENS1_36KernelImplicitTmaWarpSpecializedSm90ELi1EEENSB_IJNSC_ILi64EEENSC_ILi128EEENSB_IJSI_EEEEEENS_10bfloat16_tESM_NSA_8TiledMMAINSA_8MMA_AtomIJNSA_4SM904GMMA28MMA_64x128x16_F32BF16BF16_SSILNSQ_5MajorE0ELSS_0ELNSQ_7ScaleInE1ELST_1EEEEEENSA_6LayoutINSB_IJSE_SE_SE_EEENSB_IJNSC_ILi0EEESY_SY_EEEEENSB_IJNSA_10UnderscoreES11_S11_EEEEENS7_6detail26Sm90ImplicitGemmTileTraitsINSA_20SM90_TMA_LOAD_IM2COLENSA_14ComposedLayoutINSA_7SwizzleILi3ELi4ELi3EEENSA_18smem_ptr_flag_bitsILi16EEENSW_INSB_IJNSB_IJNSC_ILi8EEES1C_EEENSB_IJSI_SE_EEENSB_IJSE_NSC_ILi9EEEEEEEEENSB_IJNSB_IJSI_NSC_ILi512EEEEEENSB_IJSE_SY_EEENSB_IJSY_NSC_ILi4096EEEEEEEEEEEEEvEENS15_INSA_23SM90_TMA_LOAD_MULTICASTENS17_IS19_S1B_NSW_INSB_IJNSB_IJS1C_NSC_ILi16EEEEEES1E_S1G_EEENSB_IJS1J_S1K_NSB_IJSY_NSC_ILi8192EEEEEEEEEEEEEvEEEENS_8epilogue10collective6detail29Sm90TmaWarpSpecializedAdapterINS23_15DefaultEpilogueISM_NSB_IJNSB_IJllllEEESE_SY_EEES28_NS22_6thread17LinearCombinationISM_Li1EffLNS29_9ScaleType4KindE0ELNS_15FloatRoundStyleE2ESM_EENS_4gemm15EpilogueDefaultEEEEEvvEEEEvNT_6ParamsE --------------------------
	.section	.nv.info._ZN7cutlass13device_kernelINS_4conv6kernel13ConvUniversalINS1_16ConvProblemShapeILNS1_8OperatorE0ELi3EEENS1_10collective14CollectiveConvINS1_46MainloopSm90TmaGmmaWarpSpecializedImplicitGemmILS5_0ELi9ELi3EN4cute5tupleIJNSA_1CILi2EEENSC_ILi1EEESE_EEENS1_36KernelImplicitTmaWarpSpecializedSm90ELi1EEENSB_IJNSC_ILi64EEENSC_ILi128EEENSB_IJSI_EEEEEENS_10bfloat16_tESM_NSA_8TiledMMAINSA_8MMA_AtomIJNSA_4SM904GMMA28MMA_64x128x16_F32BF16BF16_SSILNSQ_5MajorE0ELSS_0ELNSQ_7ScaleInE1ELST_1EEEEEENSA_6LayoutINSB_IJSE_SE_SE_EEENSB_IJNSC_ILi0EEESY_SY_EEEEENSB_IJNSA_10UnderscoreES11_S11_EEEEENS7_6detail26Sm90ImplicitGemmTileTraitsINSA_20SM90_TMA_LOAD_IM2COLENSA_14ComposedLayoutINSA_7SwizzleILi3ELi4ELi3EEENSA_18smem_ptr_flag_bitsILi16EEENSW_INSB_IJNSB_IJNSC_ILi8EEES1C_EEENSB_IJSI_SE_EEENSB_IJSE_NSC_ILi9EEEEEEEEENSB_IJNSB_IJSI_NSC_ILi512EEEEEENSB_IJSE_SY_EEENSB_IJSY_NSC_ILi4096EEEEEEEEEEEEEvEENS15_INSA_23SM90_TMA_LOAD_MULTICASTENS17_IS19_S1B_NSW_INSB_IJNSB_IJS1C_NSC_ILi16EEEEEES1E_S1G_EEENSB_IJS1J_S1K_NSB_IJSY_NSC_ILi8192EEEEEEEEEEEEEvEEEENS_8epilogue10collective6detail29Sm90TmaWarpSpecializedAdapterINS23_15DefaultEpilogueISM_NSB_IJNSB_IJllllEEESE_SY_EEES28_NS22_6thread17LinearCombinationISM_Li1EffLNS29_9ScaleType4KindE0ELNS_15FloatRoundStyleE2ESM_EENS_4gemm15EpilogueDefaultEEEEEvvEEEEvNT_6ParamsE,"",@"SHT_CUDA_INFO"
	.sectionflags	@""
	.align	4


	//----- nvinfo : EIATTR_CUDA_API_VERSION
	.align		4
        /*0000*/ 	.byte	0x04, 0x37
        /*0002*/ 	.short	(.L_18 - .L_17)
.L_17:
        /*0004*/ 	.word	0x00000082


	//----- nvinfo : EIATTR_KPARAM_INFO
	.align		4
.L_18:
        /*0008*/ 	.byte	0x04, 0x17
        /*000a*/ 	.short	(.L_20 - .L_19)
.L_19:
        /*000c*/ 	.word	0x00000000
        /*0010*/ 	.short	0x0000
        /*0012*/ 	.short	0x0070
        /*0014*/ 	.byte	0x00, 0xf0, 0x01, 0x10


	//----- nvinfo : EIATTR_SPARSE_MMA_MASK
	.align		4
.L_20:
        /*0018*/ 	.byte	0x03, 0x50
        /*001a*/ 	.short	0x0000


	//----- nvinfo : EIATTR_MAXREG_COUNT
	.align		4
        /*001c*/ 	.byte	0x03, 0x1b
        /*001e*/ 	.short	0x00ff


	//----- nvinfo : EIATTR_NUM_BARRIERS
	.align		4
        /*0020*/ 	.byte	0x02, 0x4c
        /*0022*/ 	.byte	0x01
	.zero		1


	//----- nvinfo : EIATTR_MERCURY_ISA_VERSION
	.align		4
        /*0024*/ 	.byte	0x03, 0x5f
        /*0026*/ 	.short	0x0101


	//----- nvinfo : EIATTR_COOP_GROUP_MASK_REGIDS
	.align		4
        /*0028*/ 	.byte	0x04, 0x29
        /*002a*/ 	.short	(.L_22 - .L_21)


	//   ....[0]....
.L_21:
        /*002c*/ 	.word	0xffffffff


	//   ....[1]....
        /*0030*/ 	.word	0xffffffff


	//   ....[2]....
        /*0034*/ 	.word	0xffffffff


	//   ....[3]....
        /*0038*/ 	.word	0xffffffff


	//----- nvinfo : EIATTR_COOP_GROUP_INSTR_OFFSETS
	.align		4
.L_22:
        /*003c*/ 	.byte	0x04, 0x28
        /*003e*/ 	.short	(.L_24 - .L_23)


	//   ....[0]....
.L_23:
        /*0040*/ 	.word	0x00000070


	//   ....[1]....
        /*0044*/ 	.word	0x00000080


	//   ....[2]....
        /*0048*/ 	.word	0x00000140


	//   ....[3]....
        /*004c*/ 	.word	0x00000770


	//----- nvinfo : EIATTR_MBARRIER_INSTR_OFFSETS
	.align		4
.L_24:
        /*0050*/ 	.byte	0x04, 0x39
        /*0052*/ 	.short	(.L_26 - .L_25)


	//   ....[0]....
.L_25:
        /*0054*/ 	.word	0x00000310
        /*0058*/ 	.word	0x000000ff
        /*005c*/ 	.word	0x00036000
        /*0060*/ 	.short	0x0100
        /*0062*/ 	.byte	0x08
	.zero		1


	//   ....[1]....
        /*0064*/ 	.word	0x00000320
        /*0068*/ 	.word	0x000000ff
        /*006c*/ 	.word	0x00036048
        /*0070*/ 	.short	0x0100
        /*0072*/ 	.byte	0x08
	.zero		1


	//   ....[2]....
        /*0074*/ 	.word	0x00000330
        /*0078*/ 	.word	0x000000ff
        /*007c*/ 	.word	0x00036008
        /*0080*/ 	.short	0x0100
        /*0082*/ 	.byte	0x08
	.zero		1


	//   ....[3]....
        /*0084*/ 	.word	0x00000340
        /*0088*/ 	.word	0x000000ff
        /*008c*/ 	.word	0x00036050
        /*0090*/ 	.short	0x0100
        /*0092*/ 	.byte	0x08
	.zero		1


	//   ....[4]....
        /*0094*/ 	.word	0x00000350
        /*0098*/ 	.word	0x000000ff
        /*009c*/ 	.word	0x00036010
        /*00a0*/ 	.short	0x0100
        /*00a2*/ 	.byte	0x08
	.zero		1


	//   ....[5]....
        /*00a4*/ 	.word	0x00000360
        /*00a8*/ 	.word	0x000000ff
        /*00ac*/ 	.word	0x00036058
        /*00b0*/ 	.short	0x0100
        /*00b2*/ 	.byte	0x08
	.zero		1


	//   ....[6]....
        /*00b4*/ 	.word	0x00000370
        /*00b8*/ 	.word	0x000000ff
        /*00bc*/ 	.word	0x00036018
        /*00c0*/ 	.short	0x0100
        /*00c2*/ 	.byte	0x08
	.zero		1


	//   ....[7]....
        /*00c4*/ 	.word	0x00000380
        /*00c8*/ 	.word	0x000000ff
        /*00cc*/ 	.word	0x00036060
        /*00d0*/ 	.short	0x0100
        /*00d2*/ 	.byte	0x08
	.zero		1


	//   ....[8]....
        /*00d4*/ 	.word	0x00000390
        /*00d8*/ 	.word	0x000000ff
        /*00dc*/ 	.word	0x00036020
        /*00e0*/ 	.short	0x0100
        /*00e2*/ 	.byte	0x08
	.zero		1


	//   ....[9]....
        /*00e4*/ 	.word	0x000003a0
        /*00e8*/ 	.word	0x000000ff
        /*00ec*/ 	.word	0x00036068
        /*00f0*/ 	.short	0x0100
        /*00f2*/ 	.byte	0x08
	.zero		1


	//   ....[10]....
        /*00f4*/ 	.word	0x000003b0
        /*00f8*/ 	.word	0x000000ff
        /*00fc*/ 	.word	0x00036028
        /*0100*/ 	.short	0x0100
        /*0102*/ 	.byte	0x08
	.zero		1


	//   ....[11]....
        /*0104*/ 	.word	0x000003c0
        /*0108*/ 	.word	0x000000ff
        /*010c*/ 	.word	0x00036070
        /*0110*/ 	.short	0x0100
        /*0112*/ 	.byte	0x08
	.zero		1


	//   ....[12]....
        /*0114*/ 	.word	0x000003d0
        /*0118*/ 	.word	0x000000ff
        /*011c*/ 	.word	0x00036030
        /*0120*/ 	.short	0x0100
        /*0122*/ 	.byte	0x08
	.zero		1


	//   ....[13]....
        /*0124*/ 	.word	0x000003e0
        /*0128*/ 	.word	0x000000ff
        /*012c*/ 	.word	0x00036078
        /*0130*/ 	.short	0x0100
        /*0132*/ 	.byte	0x08
	.zero		1


	//   ....[14]....
        /*0134*/ 	.word	0x000003f0
        /*0138*/ 	.word	0x000000ff
        /*013c*/ 	.word	0x00036038
        /*0140*/ 	.short	0x0100
        /*0142*/ 	.byte	0x08
	.zero		1


	//   ....[15]....
        /*0144*/ 	.word	0x00000400
        /*0148*/ 	.word	0x000000ff
        /*014c*/ 	.word	0x00036080
        /*0150*/ 	.short	0x0100
        /*0152*/ 	.byte	0x08
	.zero		1


	//   ....[16]....
        /*0154*/ 	.word	0x00000410
        /*0158*/ 	.word	0x000000ff
        /*015c*/ 	.word	0x00036040
        /*0160*/ 	.short	0x0100
        /*0162*/ 	.byte	0x08
	.zero		1


	//   ....[17]....
        /*0164*/ 	.word	0x00000420
        /*0168*/ 	.word	0x000000ff
        /*016c*/ 	.word	0x00036088
        /*0170*/ 	.short	0x0100
        /*0172*/ 	.byte	0x08
	.zero		1


	//   ....[18]....
        /*0174*/ 	.word	0x00000de0
        /*0178*/ 	.word	0x00000008
        /*017c*/ 	.word	0x00036000
        /*0180*/ 	.short	0x010a
        /*0182*/ 	.byte	0x3f
	.zero		1


	//   ....[19]....
        /*0184*/ 	.word	0x00001180
        /*0188*/ 	.word	0x0000000b
        /*018c*/ 	.word	0x00036000
        /*0190*/ 	.short	0x010a
        /*0192*/ 	.byte	0x3f
	.zero		1


	//   ....[20]....
        /*0194*/ 	.word	0x000013a0
        /*0198*/ 	.word	0x0000000a
        /*019c*/ 	.word	0x00000000
        /*01a0*/ 	.short	0x0101
        /*01a2*/ 	.byte	0x3f
	.zero		1


	//   ....[21]....
        /*01a4*/ 	.word	0x000015e0
        /*01a8*/ 	.word	0x00000004
        /*01ac*/ 	.word	0x00000000
        /*01b0*/ 	.short	0x0101
        /*01b2*/ 	.byte	0x3f
	.zero		1


	//   ....[22]....
        /*01b4*/ 	.word	0x00006140
        /*01b8*/ 	.word	0x0000000f
        /*01bc*/ 	.word	0x00036048
        /*01c0*/ 	.short	0x010a
        /*01c2*/ 	.byte	0x3f
	.zero		1


	//   ....[23]....
        /*01c4*/ 	.word	0x00006950
        /*01c8*/ 	.word	0x00000002
        /*01cc*/ 	.word	0x00000000
        /*01d0*/ 	.short	0x010a
        /*01d2*/ 	.byte	0x3f
	.zero		1


	//   ....[24]....
        /*01d4*/ 	.word	0x00006a00
        /*01d8*/ 	.word	0x00000000
        /*01dc*/ 	.word	0x00000000
        /*01e0*/ 	.short	0x010a
        /*01e2*/ 	.byte	0x3f
	.zero		1


	//   ....[25]....
        /*01e4*/ 	.word	0x00006ab0
        /*01e8*/ 	.word	0x00000000
        /*01ec*/ 	.word	0x00000000
        /*01f0*/ 	.short	0x010a
        /*01f2*/ 	.byte	0x3f
	.zero		1


	//   ....[26]....
        /*01f4*/ 	.word	0x00006b60
        /*01f8*/ 	.word	0x00000000
        /*01fc*/ 	.word	0x00000000
        /*0200*/ 	.short	0x010a
        /*0202*/ 	.byte	0x3f
	.zero		1


	//   ....[27]....
        /*0204*/ 	.word	0x00006c10
        /*0208*/ 	.word	0x00000000
        /*020c*/ 	.word	0x00000000
        /*0210*/ 	.short	0x010a
        /*0212*/ 	.byte	0x3f
	.zero		1


	//   ....[28]....
        /*0214*/ 	.word	0x00006cc0
        /*0218*/ 	.word	0x00000000
        /*021c*/ 	.word	0x00000000
        /*0220*/ 	.short	0x010a
        /*0222*/ 	.byte	0x3f
	.zero		1


	//   ....[29]....
        /*0224*/ 	.word	0x00006d70
        /*0228*/ 	.word	0x00000000
        /*022c*/ 	.word	0x00000000
        /*0230*/ 	.short	0x010a
        /*0232*/ 	.byte	0x3f
	.zero		1


	//   ....[30]....
        /*0234*/ 	.word	0x00006e20
        /*0238*/ 	.word	0x00000000
        /*023c*/ 	.word	0x00000000
        /*0240*/ 	.short	0x010a
        /*0242*/ 	.byte	0x3f
	.zero		1


	//   ....[31]....
        /*0244*/ 	.word	0x00006ed0
        /*0248*/ 	.word	0x00000006
        /*024c*/ 	.word	0x00000000
        /*0250*/ 	.short	0x010a
        /*0252*/ 	.byte	0x3f
	.zero		1


	//----- nvinfo : EIATTR_NUM_MBARRIERS
	.align		4
.L_26:
        /*0254*/ 	.byte	0x03, 0x38
        /*0256*/ 	.short	0x0012


	//----- nvinfo : EIATTR_EXIT_INSTR_OFFSETS
	.align		4
        /*0258*/ 	.byte	0x04, 0x1c
        /*025a*/ 	.short	(.L_28 - .L_27)


	//   ....[0]....
.L_27:
        /*025c*/ 	.word	0x00000b10


	//   ....[1]....
        /*0260*/ 	.word	0x00001740


	//   ....[2]....
        /*0264*/ 	.word	0x00004880


	//   ....[3]....
        /*0268*/ 	.word	0x000048b0


	//   ....[4]....
        /*026c*/ 	.word	0x00005f20


	//   ....[5]....
        /*0270*/ 	.word	0x00005f50


	//   ....[6]....
        /*0274*/ 	.word	0x00005f70


	//   ....[7]....
        /*0278*/ 	.word	0x00006840


	//   ....[8]....
        /*027c*/ 	.word	0x00006f00


	//----- nvinfo : EIATTR_MAX_THREADS
	.align		4
.L_28:
        /*0280*/ 	.byte	0x04, 0x05
        /*0282*/ 	.short	(.L_30 - .L_29)
.L_29:
        /*0284*/ 	.word	0x00000100
        /*0288*/ 	.word	0x00000001
        /*028c*/ 	.word	0x00000001


	//----- nvinfo : EIATTR_CRS_STACK_SIZE
	.align		4
.L_30:
        /*0290*/ 	.byte	0x04, 0x1e
        /*0292*/ 	.short	(.L_32 - .L_31)
.L_31:
        /*0294*/ 	.word	0x00000000


	//----- nvinfo : EIATTR_CBANK_PARAM_SIZE
	.align		4
.L_32:
        /*0298*/ 	.byte	0x03, 0x19
        /*029a*/ 	.short	0x0470


	//----- nvinfo : EIATTR_PARAM_CBANK
	.align		4
        /*029c*/ 	.byte	0x04, 0x0a
        /*029e*/ 	.short	(.L_34 - .L_33)
	.align		4
.L_33:
        /*02a0*/ 	.word	index@(.nv.constant0._ZN7cutlass13device_kernelINS_4conv6kernel13ConvUniversalINS1_16ConvProblemShapeILNS1_8OperatorE0ELi3EEENS1_10collective14CollectiveConvINS1_46MainloopSm90TmaGmmaWarpSpecializedImplicitGemmILS5_0ELi9ELi3EN4cute5tupleIJNSA_1CILi2EEENSC_ILi1EEESE_EEENS1_36KernelImplicitTmaWarpSpecializedSm90ELi1EEENSB_IJNSC_ILi64EEENSC_ILi128EEENSB_IJSI_EEEEEENS_10bfloat16_tESM_NSA_8TiledMMAINSA_8MMA_AtomIJNSA_4SM904GMMA28MMA_64x128x16_F32BF16BF16_SSILNSQ_5MajorE0ELSS_0ELNSQ_7ScaleInE1ELST_1EEEEEENSA_6LayoutINSB_IJSE_SE_SE_EEENSB_IJNSC_ILi0EEESY_SY_EEEEENSB_IJNSA_10UnderscoreES11_S11_EEEEENS7_6detail26Sm90ImplicitGemmTileTraitsINSA_20SM90_TMA_LOAD_IM2COLENSA_14ComposedLayoutINSA_7SwizzleILi3ELi4ELi3EEENSA_18smem_ptr_flag_bitsILi16EEENSW_INSB_IJNSB_IJNSC_ILi8EEES1C_EEENSB_IJSI_SE_EEENSB_IJSE_NSC_ILi9EEEEEEEEENSB_IJNSB_IJSI_NSC_ILi512EEEEEENSB_IJSE_SY_EEENSB_IJSY_NSC_ILi4096EEEEEEEEEEEEEvEENS15_INSA_23SM90_TMA_LOAD_MULTICASTENS17_IS19_S1B_NSW_INSB_IJNSB_IJS1C_NSC_ILi16EEEEEES1E_S1G_EEENSB_IJS1J_S1K_NSB_IJSY_NSC_ILi8192EEEEEEEEEEEEEvEEEENS_8epilogue10collective6detail29Sm90TmaWarpSpecializedAdapterINS23_15DefaultEpilogueISM_NSB_IJNSB_IJllllEEESE_SY_EEES28_NS22_6thread17LinearCombinationISM_Li1EffLNS29_9ScaleType4KindE0ELNS_15FloatRoundStyleE2ESM_EENS_4gemm15EpilogueDefaultEEEEEvvEEEEvNT_6ParamsE)
        /*02a4*/ 	.short	0x0210
        /*02a6*/ 	.short	0x0470


	//----- nvinfo : EIATTR_SW_WAR
	.align		4
.L_34:
        /*02a8*/ 	.byte	0x04, 0x36
        /*02aa*/ 	.short	(.L_36 - .L_35)
.L_35:
        /*02ac*/ 	.word	0x00000008
.L_36:


//--------------------- .nv.callgraph             --------------------------
	.section	.nv.callgraph,"",@"SHT_CUDA_CALLGRAPH"
	.align	4
	.sectionentsize	8
	.align		4
        /*0000*/ 	.word	0x00000000
	.align		4
        /*0004*/ 	.word	0xffffffff
	.align		4
        /*0008*/ 	.word	0x00000000
	.align		4
        /*000c*/ 	.word	0xfffffffe
	.align		4
        /*0010*/ 	.word	0x00000000
	.align		4
        /*0014*/ 	.word	0xfffffffd
	.align		4
        /*0018*/ 	.word	0x00000000
	.align		4
        /*001c*/ 	.word	0xfffffffc


//--------------------- .nv.constant4             --------------------------
	.section	.nv.constant4,"a",@progbits
	.align	8
	.align		8
.nv.constant4:
        /*0000*/ 	.dword	_ZN39_INTERNAL_bb6977ec_4_k_cu_9280afb9_38714cuda3std3__45__cpo5beginE
	.align		8
        /*0008*/ 	.dword	_ZN39_INTERNAL_bb6977ec_4_k_cu_9280afb9_38714cuda3std3__45__cpo3endE
	.align		8
        /*0010*/ 	.dword	_ZN39_INTERNAL_bb6977ec_4_k_cu_9280afb9_38714cuda3std3__45__cpo6cbeginE
	.align		8
        /*0018*/ 	.dword	_ZN39_INTERNAL_bb6977ec_4_k_cu_9280afb9_38714cuda3std3__45__cpo4cendE
	.align		8
        /*0020*/ 	.dword	_ZN39_INTERNAL_bb6977ec_4_k_cu_9280afb9_38714cuda3std3__441_GLOBAL__N__bb6977ec_4_k_cu_9280afb9_38716ignoreE
	.align		8
        /*0028*/ 	.dword	_ZN39_INTERNAL_bb6977ec_4_k_cu_9280afb9_38714cuda3std3__419piecewise_constructE
	.align		8
        /*0030*/ 	.dword	_ZN39_INTERNAL_bb6977ec_4_k_cu_9280afb9_38714cuda3std3__48in_placeE
	.align		8
        /*0038*/ 	.dword	_ZN39_INTERNAL_bb6977ec_4_k_cu_9280afb9_38714cuda3std6ranges3__45__cpo4swapE
	.align		8
        /*0040*/ 	.dword	_ZN39_INTERNAL_bb6977ec_4_k_cu_9280afb9_38714cuda3std6ranges3__45__cpo9iter_moveE
	.align		8
        /*0048*/ 	.dword	_ZN39_INTERNAL_bb6977ec_4_k_cu_9280afb9_38714cute7productE
	.align		8
        /*0050*/ 	.dword	_ZN39_INTERNAL_bb6977ec_4_k_cu_9280afb9_38714cute1_E


//--------------------- .text._ZN7cutlass13device_kernelINS_4conv6kernel13ConvUniversalINS1_16ConvProblemShapeILNS1_8OperatorE0ELi3EEENS1_10collective14CollectiveConvINS1_46MainloopSm90TmaGmmaWarpSpecializedImplicitGemmILS5_0ELi9ELi3EN4cute5tupleIJNSA_1CILi2EEENSC_ILi1EEESE_EEENS1_36KernelImplicitTmaWarpSpecializedSm90ELi1EEENSB_IJNSC_ILi64EEENSC_ILi128EEENSB_IJSI_EEEEEENS_10bfloat16_tESM_NSA_8TiledMMAINSA_8MMA_AtomIJNSA_4SM904GMMA28MMA_64x128x16_F32BF16BF16_SSILNSQ_5MajorE0ELSS_0ELNSQ_7ScaleInE1ELST_1EEEEEENSA_6LayoutINSB_IJSE_SE_SE_EEENSB_IJNSC_ILi0EEESY_SY_EEEEENSB_IJNSA_10UnderscoreES11_S11_EEEEENS7_6detail26Sm90ImplicitGemmTileTraitsINSA_20SM90_TMA_LOAD_IM2COLENSA_14ComposedLayoutINSA_7SwizzleILi3ELi4ELi3EEENSA_18smem_ptr_flag_bitsILi16EEENSW_INSB_IJNSB_IJNSC_ILi8EEES1C_EEENSB_IJSI_SE_EEENSB_IJSE_NSC_ILi9EEEEEEEEENSB_IJNSB_IJSI_NSC_ILi512EEEEEENSB_IJSE_SY_EEENSB_IJSY_NSC_ILi4096EEEEEEEEEEEEEvEENS15_INSA_23SM90_TMA_LOAD_MULTICASTENS17_IS19_S1B_NSW_INSB_IJNSB_IJS1C_NSC_ILi16EEEEEES1E_S1G_EEENSB_IJS1J_S1K_NSB_IJSY_NSC_ILi8192EEEEEEEEEEEEEvEEEENS_8epilogue10collective6detail29Sm90TmaWarpSpecializedAdapterINS23_15DefaultEpilogueISM_NSB_IJNSB_IJllllEEESE_SY_EEES28_NS22_6thread17LinearCombinationISM_Li1EffLNS29_9ScaleType4KindE0ELNS_15FloatRoundStyleE2ESM_EENS_4gemm15EpilogueDefaultEEEEEvvEEEEvNT_6ParamsE --------------------------
	.section	.text._ZN7cutlass13device_kernelINS_4conv6kernel13ConvUniversalINS1_16ConvProblemShapeILNS1_8OperatorE0ELi3EEENS1_10collective14CollectiveConvINS1_46MainloopSm90TmaGmmaWarpSpecializedImplicitGemmILS5_0ELi9ELi3EN4cute5tupleIJNSA_1CILi2EEENSC_ILi1EEESE_EEENS1_36KernelImplicitTmaWarpSpecializedSm90ELi1EEENSB_IJNSC_ILi64EEENSC_ILi128EEENSB_IJSI_EEEEEENS_10bfloat16_tESM_NSA_8TiledMMAINSA_8MMA_AtomIJNSA_4SM904GMMA28MMA_64x128x16_F32BF16BF16_SSILNSQ_5MajorE0ELSS_0ELNSQ_7ScaleInE1ELST_1EEEEEENSA_6LayoutINSB_IJSE_SE_SE_EEENSB_IJNSC_ILi0EEESY_SY_EEEEENSB_IJNSA_10UnderscoreES11_S11_EEEEENS7_6detail26Sm90ImplicitGemmTileTraitsINSA_20SM90_TMA_LOAD_IM2COLENSA_14ComposedLayoutINSA_7SwizzleILi3ELi4ELi3EEENSA_18smem_ptr_flag_bitsILi16EEENSW_INSB_IJNSB_IJNSC_ILi8EEES1C_EEENSB_IJSI_SE_EEENSB_IJSE_NSC_ILi9EEEEEEEEENSB_IJNSB_IJSI_NSC_ILi512EEEEEENSB_IJSE_SY_EEENSB_IJSY_NSC_ILi4096EEEEEEEEEEEEEvEENS15_INSA_23SM90_TMA_LOAD_MULTICASTENS17_IS19_S1B_NSW_INSB_IJNSB_IJS1C_NSC_ILi16EEEEEES1E_S1G_EEENSB_IJS1J_S1K_NSB_IJSY_NSC_ILi8192EEEEEEEEEEEEEvEEEENS_8epilogue10collective6detail29Sm90TmaWarpSpecializedAdapterINS23_15DefaultEpilogueISM_NSB_IJNSB_IJllllEEESE_SY_EEES28_NS22_6thread17LinearCombinationISM_Li1EffLNS29_9ScaleType4KindE0ELNS_15FloatRoundStyleE2ESM_EENS_4gemm15EpilogueDefaultEEEEEvvEEEEvNT_6ParamsE,"ax",@progbits
	.align	128
.text._ZN7cutlass13device_kernelINS_4conv6kernel13ConvUniversalINS1_16ConvProblemShapeILNS1_8OperatorE0ELi3EEENS1_10collective14CollectiveConvINS1_46MainloopSm90TmaGmmaWarpSpecializedImplicitGemmILS5_0ELi9ELi3EN4cute5tupleIJNSA_1CILi2EEENSC_ILi1EEESE_EEENS1_36KernelImplicitTmaWarpSpecializedSm90ELi1EEENSB_IJNSC_ILi64EEENSC_ILi128EEENSB_IJSI_EEEEEENS_10bfloat16_tESM_NSA_8TiledMMAINSA_8MMA_AtomIJNSA_4SM904GMMA28MMA_64x128x16_F32BF16BF16_SSILNSQ_5MajorE0ELSS_0ELNSQ_7ScaleInE1ELST_1EEEEEENSA_6LayoutINSB_IJSE_SE_SE_EEENSB_IJNSC_ILi0EEESY_SY_EEEEENSB_IJNSA_10UnderscoreES11_S11_EEEEENS7_6detail26Sm90ImplicitGemmTileTraitsINSA_20SM90_TMA_LOAD_IM2COLENSA_14ComposedLayoutINSA_7SwizzleILi3ELi4ELi3EEENSA_18smem_ptr_flag_bitsILi16EEENSW_INSB_IJNSB_IJNSC_ILi8EEES1C_EEENSB_IJSI_SE_EEENSB_IJSE_NSC_ILi9EEEEEEEEENSB_IJNSB_IJSI_NSC_ILi512EEEEEENSB_IJSE_SY_EEENSB_IJSY_NSC_ILi4096EEEEEEEEEEEEEvEENS15_INSA_23SM90_TMA_LOAD_MULTICASTENS17_IS19_S1B_NSW_INSB_IJNSB_IJS1C_NSC_ILi16EEEEEES1E_S1G_EEENSB_IJS1J_S1K_NSB_IJSY_NSC_ILi8192EEEEEEEEEEEEEvEEEENS_8epilogue10collective6detail29Sm90TmaWarpSpecializedAdapterINS23_15DefaultEpilogueISM_NSB_IJNSB_IJllllEEESE_SY_EEES28_NS22_6thread17LinearCombinationISM_Li1EffLNS29_9ScaleType4KindE0ELNS_15FloatRoundStyleE2ESM_EENS_4gemm15EpilogueDefaultEEEEEvvEEEEvNT_6ParamsE:
        .type           _ZN7cutlass13device_kernelINS_4conv6kernel13ConvUniversalINS1_16ConvProblemShapeILNS1_8OperatorE0ELi3EEENS1_10collective14CollectiveConvINS1_46MainloopSm90TmaGmmaWarpSpecializedImplicitGemmILS5_0ELi9ELi3EN4cute5tupleIJNSA_1CILi2EEENSC_ILi1EEESE_EEENS1_36KernelImplicitTmaWarpSpecializedSm90ELi1EEENSB_IJNSC_ILi64EEENSC_ILi128EEENSB_IJSI_EEEEEENS_10bfloat16_tESM_NSA_8TiledMMAINSA_8MMA_AtomIJNSA_4SM904GMMA28MMA_64x128x16_F32BF16BF16_SSILNSQ_5MajorE0ELSS_0ELNSQ_7ScaleInE1ELST_1EEEEEENSA_6LayoutINSB_IJSE_SE_SE_EEENSB_IJNSC_ILi0EEESY_SY_EEEEENSB_IJNSA_10UnderscoreES11_S11_EEEEENS7_6detail26Sm90ImplicitGemmTileTraitsINSA_20SM90_TMA_LOAD_IM2COLENSA_14ComposedLayoutINSA_7SwizzleILi3ELi4ELi3EEENSA_18smem_ptr_flag_bitsILi16EEENSW_INSB_IJNSB_IJNSC_ILi8EEES1C_EEENSB_IJSI_SE_EEENSB_IJSE_NSC_ILi9EEEEEEEEENSB_IJNSB_IJSI_NSC_ILi512EEEEEENSB_IJSE_SY_EEENSB_IJSY_NSC_ILi4096EEEEEEEEEEEEEvEENS15_INSA_23SM90_TMA_LOAD_MULTICASTENS17_IS19_S1B_NSW_INSB_IJNSB_IJS1C_NSC_ILi16EEEEEES1E_S1G_EEENSB_IJS1J_S1K_NSB_IJSY_NSC_ILi8192EEEEEEEEEEEEEvEEEENS_8epilogue10collective6detail29Sm90TmaWarpSpecializedAdapterINS23_15DefaultEpilogueISM_NSB_IJNSB_IJllllEEESE_SY_EEES28_NS22_6thread17LinearCombinationISM_Li1EffLNS29_9ScaleType4KindE0ELNS_15FloatRoundStyleE2ESM_EENS_4gemm15EpilogueDefaultEEEEEvvEEEEvNT_6ParamsE,@function
        .size           _ZN7cutlass13device_kernelINS_4conv6kernel13ConvUniversalINS1_16ConvProblemShapeILNS1_8OperatorE0ELi3EEENS1_10collective14CollectiveConvINS1_46MainloopSm90TmaGmmaWarpSpecializedImplicitGemmILS5_0ELi9ELi3EN4cute5tupleIJNSA_1CILi2EEENSC_ILi1EEESE_EEENS1_36KernelImplicitTmaWarpSpecializedSm90ELi1EEENSB_IJNSC_ILi64EEENSC_ILi128EEENSB_IJSI_EEEEEENS_10bfloat16_tESM_NSA_8TiledMMAINSA_8MMA_AtomIJNSA_4SM904GMMA28MMA_64x128x16_F32BF16BF16_SSILNSQ_5MajorE0ELSS_0ELNSQ_7ScaleInE1ELST_1EEEEEENSA_6LayoutINSB_IJSE_SE_SE_EEENSB_IJNSC_ILi0EEESY_SY_EEEEENSB_IJNSA_10UnderscoreES11_S11_EEEEENS7_6detail26Sm90ImplicitGemmTileTraitsINSA_20SM90_TMA_LOAD_IM2COLENSA_14ComposedLayoutINSA_7SwizzleILi3ELi4ELi3EEENSA_18smem_ptr_flag_bitsILi16EEENSW_INSB_IJNSB_IJNSC_ILi8EEES1C_EEENSB_IJSI_SE_EEENSB_IJSE_NSC_ILi9EEEEEEEEENSB_IJNSB_IJSI_NSC_ILi512EEEEEENSB_IJSE_SY_EEENSB_IJSY_NSC_ILi4096EEEEEEEEEEEEEvEENS15_INSA_23SM90_TMA_LOAD_MULTICASTENS17_IS19_S1B_NSW_INSB_IJNSB_IJS1C_NSC_ILi16EEEEEES1E_S1G_EEENSB_IJS1J_S1K_NSB_IJSY_NSC_ILi8192EEEEEEEEEEEEEvEEEENS_8epilogue10collective6detail29Sm90TmaWarpSpecializedAdapterINS23_15DefaultEpilogueISM_NSB_IJNSB_IJllllEEESE_SY_EEES28_NS22_6thread17LinearCombinationISM_Li1EffLNS29_9ScaleType4KindE0ELNS_15FloatRoundStyleE2ESM_EENS_4gemm15EpilogueDefaultEEEEEvvEEEEvNT_6ParamsE,(.L_x_169 - _ZN7cutlass13device_kernelINS_4conv6kernel13ConvUniversalINS1_16ConvProblemShapeILNS1_8OperatorE0ELi3EEENS1_10collective14CollectiveConvINS1_46MainloopSm90TmaGmmaWarpSpecializedImplicitGemmILS5_0ELi9ELi3EN4cute5tupleIJNSA_1CILi2EEENSC_ILi1EEESE_EEENS1_36KernelImplicitTmaWarpSpecializedSm90ELi1EEENSB_IJNSC_ILi64EEENSC_ILi128EEENSB_IJSI_EEEEEENS_10bfloat16_tESM_NSA_8TiledMMAINSA_8MMA_AtomIJNSA_4SM904GMMA28MMA_64x128x16_F32BF16BF16_SSILNSQ_5MajorE0ELSS_0ELNSQ_7ScaleInE1ELST_1EEEEEENSA_6LayoutINSB_IJSE_SE_SE_EEENSB_IJNSC_ILi0EEESY_SY_EEEEENSB_IJNSA_10UnderscoreES11_S11_EEEEENS7_6detail26Sm90ImplicitGemmTileTraitsINSA_20SM90_TMA_LOAD_IM2COLENSA_14ComposedLayoutINSA_7SwizzleILi3ELi4ELi3EEENSA_18smem_ptr_flag_bitsILi16EEENSW_INSB_IJNSB_IJNSC_ILi8EEES1C_EEENSB_IJSI_SE_EEENSB_IJSE_NSC_ILi9EEEEEEEEENSB_IJNSB_IJSI_NSC_ILi512EEEEEENSB_IJSE_SY_EEENSB_IJSY_NSC_ILi4096EEEEEEEEEEEEEvEENS15_INSA_23SM90_TMA_LOAD_MULTICASTENS17_IS19_S1B_NSW_INSB_IJNSB_IJS1C_NSC_ILi16EEEEEES1E_S1G_EEENSB_IJS1J_S1K_NSB_IJSY_NSC_ILi8192EEEEEEEEEEEEEvEEEENS_8epilogue10collective6detail29Sm90TmaWarpSpecializedAdapterINS23_15DefaultEpilogueISM_NSB_IJNSB_IJllllEEESE_SY_EEES28_NS22_6thread17LinearCombinationISM_Li1EffLNS29_9ScaleType4KindE0ELNS_15FloatRoundStyleE2ESM_EENS_4gemm15EpilogueDefaultEEEEEvvEEEEvNT_6ParamsE)
        .other          _ZN7cutlass13device_kernelINS_4conv6kernel13ConvUniversalINS1_16ConvProblemShapeILNS1_8OperatorE0ELi3EEENS1_10collective14CollectiveConvINS1_46MainloopSm90TmaGmmaWarpSpecializedImplicitGemmILS5_0ELi9ELi3EN4cute5tupleIJNSA_1CILi2EEENSC_ILi1EEESE_EEENS1_36KernelImplicitTmaWarpSpecializedSm90ELi1EEENSB_IJNSC_ILi64EEENSC_ILi128EEENSB_IJSI_EEEEEENS_10bfloat16_tESM_NSA_8TiledMMAINSA_8MMA_AtomIJNSA_4SM904GMMA28MMA_64x128x16_F32BF16BF16_SSILNSQ_5MajorE0ELSS_0ELNSQ_7ScaleInE1ELST_1EEEEEENSA_6LayoutINSB_IJSE_SE_SE_EEENSB_IJNSC_ILi0EEESY_SY_EEEEENSB_IJNSA_10UnderscoreES11_S11_EEEEENS7_6detail26Sm90ImplicitGemmTileTraitsINSA_20SM90_TMA_LOAD_IM2COLENSA_14ComposedLayoutINSA_7SwizzleILi3ELi4ELi3EEENSA_18smem_ptr_flag_bitsILi16EEENSW_INSB_IJNSB_IJNSC_ILi8EEES1C_EEENSB_IJSI_SE_EEENSB_IJSE_NSC_ILi9EEEEEEEEENSB_IJNSB_IJSI_NSC_ILi512EEEEEENSB_IJSE_SY_EEENSB_IJSY_NSC_ILi4096EEEEEEEEEEEEEvEENS15_INSA_23SM90_TMA_LOAD_MULTICASTENS17_IS19_S1B_NSW_INSB_IJNSB_IJS1C_NSC_ILi16EEEEEES1E_S1G_EEENSB_IJS1J_S1K_NSB_IJSY_NSC_ILi8192EEEEEEEEEEEEEvEEEENS_8epilogue10collective6detail29Sm90TmaWarpSpecializedAdapterINS23_15DefaultEpilogueISM_NSB_IJNSB_IJllllEEESE_SY_EEES28_NS22_6thread17LinearCombinationISM_Li1EffLNS29_9ScaleType4KindE0ELNS_15FloatRoundStyleE2ESM_EENS_4gemm15EpilogueDefaultEEEEEvvEEEEvNT_6ParamsE,@"STO_CUDA_ENTRY STV_DEFAULT"
_ZN7cutlass13device_kernelINS_4conv6kernel13ConvUniversalINS1_16ConvProblemShapeILNS1_8OperatorE0ELi3EEENS1_10collective14CollectiveConvINS1_46MainloopSm90TmaGmmaWarpSpecializedImplicitGemmILS5_0ELi9ELi3EN4cute5tupleIJNSA_1CILi2EEENSC_ILi1EEESE_EEENS1_36KernelImplicitTmaWarpSpecializedSm90ELi1EEENSB_IJNSC_ILi64EEENSC_ILi128EEENSB_IJSI_EEEEEENS_10bfloat16_tESM_NSA_8TiledMMAINSA_8MMA_AtomIJNSA_4SM904GMMA28MMA_64x128x16_F32BF16BF16_SSILNSQ_5MajorE0ELSS_0ELNSQ_7ScaleInE1ELST_1EEEEEENSA_6LayoutINSB_IJSE_SE_SE_EEENSB_IJNSC_ILi0EEESY_SY_EEEEENSB_IJNSA_10UnderscoreES11_S11_EEEEENS7_6detail26Sm90ImplicitGemmTileTraitsINSA_20SM90_TMA_LOAD_IM2COLENSA_14ComposedLayoutINSA_7SwizzleILi3ELi4ELi3EEENSA_18smem_ptr_flag_bitsILi16EEENSW_INSB_IJNSB_IJNSC_ILi8EEES1C_EEENSB_IJSI_SE_EEENSB_IJSE_NSC_ILi9EEEEEEEEENSB_IJNSB_IJSI_NSC_ILi512EEEEEENSB_IJSE_SY_EEENSB_IJSY_NSC_ILi4096EEEEEEEEEEEEEvEENS15_INSA_23SM90_TMA_LOAD_MULTICASTENS17_IS19_S1B_NSW_INSB_IJNSB_IJS1C_NSC_ILi16EEEEEES1E_S1G_EEENSB_IJS1J_S1K_NSB_IJSY_NSC_ILi8192EEEEEEEEEEEEEvEEEENS_8epilogue10collective6detail29Sm90TmaWarpSpecializedAdapterINS23_15DefaultEpilogueISM_NSB_IJNSB_IJllllEEESE_SY_EEES28_NS22_6thread17LinearCombinationISM_Li1EffLNS29_9ScaleType4KindE0ELNS_15FloatRoundStyleE2ESM_EENS_4gemm15EpilogueDefaultEEEEEvvEEEEvNT_6ParamsE:
[----:B------:R-:W-:Y:S01]  /*0000*/  LDC R1, c[0x0][0x28] ;  /* 0x00000a00ff017b82 */ /* 0x000fe20000000800 */
[----:B------:R-:W0:Y:S01]  /*0010*/  S2R R10, SR_TID.X ;  /* 0x00000000000a7919 */ /* 0x000e220000002100 */
[----:B------:R-:W-:Y:S01]  /*0020*/  ELECT P0, URZ, PT ;  /* 0x00000000003f782f */ /* 0x000fe20003800000 */
[----:B------:R-:W-:Y:S01]  /*0030*/  BSSY B0, `(.L_x_0) ;  /* 0x0000010000007945 */ /* 0x000fe20003800000 */
[----:B------:R-:W1:Y:S01]  /*0040*/  S2R R11, SR_CTAID.X ;  /* 0x00000000000b7919 */ /* 0x000e620000002500 */
[--C-:B0-----:R-:W-:Y:S02]  /*0050*/  SHF.R.U32.HI R0, RZ, 0x5, R10.reuse ;  /* 0x00000005ff007819 */ /* 0x101fe4000001160a */
[----:B------:R-:W-:-:S03]  /*0060*/  SHF.R.U32.HI R3, RZ, 0x7, R10 ;  /* 0x00000007ff037819 */ /* 0x000fc6000001160a */
[----:B------:R-:W0:Y:S04]  /*0070*/  SHFL.IDX PT, R2, R0, RZ, 0x1f ;  /* 0x00001fff00027589 */ /* 0x000e2800000e0000 */
[----:B------:R2:W3:Y:S01]  /*0080*/  SHFL.IDX PT, R9, R3, RZ, 0x1f ;  /* 0x00001fff03097589 */ /* 0x0004e200000e0000 */
[----:B0-----:R-:W-:-:S13]  /*0090*/  ISETP.NE.OR P0, PT, R2, RZ, !P0 ;  /* 0x000000ff0200720c */ /* 0x001fda0004705670 */
[----:B-123--:R-:W-:Y:S05]  /*00a0*/  @P0 BRA `(.L_x_1) ;  /* 0x0000000000200947 */ /* 0x00efea0003800000 */
[----:B------:R-:W-:Y:S02]  /*00b0*/  ULDC.64 UR4, c[0x0][0x198] ;  /* 0x0000660000047ab9 */ /* 0x000fe40000000a00 */
[----:B------:R-:W-:Y:S02]  /*00c0*/  UIADD3 UR6, UP0, UR4, 0xf0, URZ ;  /* 0x000000f004067890 */ /* 0x000fe4000ff1e03f */
[----:B------:R-:W-:Y:S02]  /*00d0*/  UIADD3 UR4, UP1, UR4, 0x270, URZ ;  /* 0x0000027004047890 */ /* 0x000fe4000ff3e03f */
[----:B------:R-:W-:Y:S02]  /*00e0*/  UIADD3.X UR7, URZ, UR5, URZ, UP0, !UPT ;  /* 0x000000053f077290 */ /* 0x000fe400087fe43f */
[----:B------:R-:W-:-:S07]  /*00f0*/  UIADD3.X UR5, URZ, UR5, URZ, UP1, !UPT ;  /* 0x000000053f057290 */ /* 0x000fce0008ffe43f */
[----:B------:R0:W-:Y:S02]  /*0100*/  UTMACCTL.PF [UR6] ;  /* 0x00000000060079b9 */ /* 0x0001e40008040000 */
[----:B------:R0:W-:Y:S02]  /*0110*/  UTMACCTL.PF [UR4] ;  /* 0x00000000040079b9 */ /* 0x0001e40008040000 */
[----:B0-----:R-:W-:Y:S01]  /*0120*/  NOP ;  /* 0x0000000000007918 */ /* 0x001fe20000000000 */
.L_x_1:
[----:B------:R-:W-:Y:S05]  /*0130*/  BSYNC B0 ;  /* 0x0000000000007941 */ /* 0x000fea0003800000 */
.L_x_0:
[----:B------:R-:W0:Y:S01]  /*0140*/  SHFL.IDX PT, R0, R0, RZ, 0x1f ;  /* 0x00001fff00007589 */ /* 0x000e2200000e0000 */
[----:B------:R-:W-:Y:S02]  /*0150*/  SHF.R.S32.HI R3, RZ, 0x1f, R10 ;  /* 0x0000001fff037819 */ /* 0x000fe4000001140a */
[----:B------:R-:W-:Y:S01]  /*0160*/  I2FP.F32.U32 R6, R11 ;  /* 0x0000000b00067245 */ /* 0x000fe20000201000 */
[----:B------:R-:W1:Y:S01]  /*0170*/  S2R R13, SR_CTAID.Y ;  /* 0x00000000000d7919 */ /* 0x000e620000002600 */
[----:B------:R-:W-:-:S04]  /*0180*/  LEA.HI R3, R3, R10, RZ, 0x7 ;  /* 0x0000000a03037211 */ /* 0x000fc800078f38ff */
[----:B------:R-:W-:-:S05]  /*0190*/  LOP3.LUT R3, R3, 0xffffff80, RZ, 0xc0, !PT ;  /* 0xffffff8003037812 */ /* 0x000fca00078ec0ff */
[----:B------:R-:W-:-:S05]  /*01a0*/  IMAD.IADD R12, R10, 0x1, -R3 ;  /* 0x000000010a0c7824 */ /* 0x000fca00078e0a03 */
[----:B------:R-:W-:-:S04]  /*01b0*/  SHF.R.S32.HI R3, RZ, 0x1f, R12 ;  /* 0x0000001fff037819 */ /* 0x000fc8000001140c */
[----:B------:R-:W-:Y:S02]  /*01c0*/  LEA.HI R3, R3, R12, RZ, 0x3 ;  /* 0x0000000c03037211 */ /* 0x000fe400078f18ff */
[----:B0-----:R-:W-:Y:S02]  /*01d0*/  ISETP.NE.AND P0, PT, R0, RZ, PT ;  /* 0x000000ff0000720c */ /* 0x001fe40003f05270 */
[--C-:B------:R-:W-:Y:S02]  /*01e0*/  SHF.R.S32.HI R4, RZ, 0x3, R3.reuse ;  /* 0x00000003ff047819 */ /* 0x100fe40000011403 */
[----:B------:R-:W-:Y:S02]  /*01f0*/  SHF.R.S32.HI R3, RZ, 0x1f, R3 ;  /* 0x0000001fff037819 */ /* 0x000fe40000011403 */
[----:B------:R-:W-:-:S07]  /*0200*/  SHF.R.S32.HI R5, RZ, 0x1f, R0 ;  /* 0x0000001fff057819 */ /* 0x000fce0000011400 */
[----:B-1----:R-:W-:Y:S05]  /*0210*/  @P0 BRA `(.L_x_2) ;  /* 0x00000000008c0947 */ /* 0x002fea0003800000 */
[----:B------:R-:W-:Y:S01]  /*0220*/  ELECT P0, URZ, PT ;  /* 0x00000000003f782f */ /* 0x000fe20003800000 */
[----:B------:R-:W-:-:S12]  /*0230*/  BSSY B0, `(.L_x_2) ;  /* 0x0000021000007945 */ /* 0x000fd80003800000 */
[----:B------:R-:W-:Y:S05]  /*0240*/  @!P0 BRA `(.L_x_3) ;  /* 0x00000000007c8947 */ /* 0x000fea0003800000 */
[----:B------:R-:W0:Y:S01]  /*0250*/  S2UR UR8, SR_CgaCtaId ;  /* 0x00000000000879c3 */ /* 0x000e220000008800 */
[----:B------:R-:W-:Y:S01]  /*0260*/  UMOV UR4, 0x400 ;  /* 0x0000040000047882 */ /* 0x000fe20000000000 */
[----:B------:R-:W-:Y:S01]  /*0270*/  UMOV UR5, 0x1 ;  /* 0x0000000100057882 */ /* 0x000fe20000000000 */
[----:B------:R-:W-:Y:S02]  /*0280*/  UMOV UR6, 0x2 ;  /* 0x0000000200067882 */ /* 0x000fe40000000000 */
[----:B------:R-:W-:-:S04]  /*0290*/  UIADD3 UR6, -UR6, 0x100000, URZ ;  /* 0x0010000006067890 */ /* 0x000fc8000fffe13f */
[----:B------:R-:W-:Y:S02]  /*02a0*/  USHF.L.U32 UR7, UR6, 0xb, URZ ;  /* 0x0000000b06077899 */ /* 0x000fe4000800063f */
[----:B------:R-:W-:Y:S02]  /*02b0*/  USHF.L.U32 UR6, UR6, 0x1, URZ ;  /* 0x0000000106067899 */ /* 0x000fe4000800063f */
[----:B0-----:R-:W-:Y:S02]  /*02c0*/  ULEA UR8, UR8, UR4, 0x18 ;  /* 0x0000000408087291 */ /* 0x001fe4000f8ec03f */
[----:B------:R-:W-:-:S04]  /*02d0*/  UIADD3 UR4, -UR5, 0x100000, URZ ;  /* 0x0010000005047890 */ /* 0x000fc8000fffe13f */
[----:B------:R-:W-:Y:S02]  /*02e0*/  USHF.L.U32 UR5, UR4, 0xb, URZ ;  /* 0x0000000b04057899 */ /* 0x000fe4000800063f */
[----:B------:R-:W-:Y:S01]  /*02f0*/  USHF.L.U32 UR4, UR4, 0x1, URZ ;  /* 0x0000000104047899 */ /* 0x000fe2000800063f */
[----:B------:R-:W0:Y:S11]  /*0300*/  FENCE.VIEW.ASYNC.S ;  /* 0x00000000000073c6 */ /* 0x000e360000000000 */
[----:B0-----:R0:W1:Y:S01]  /*0310*/  SYNCS.EXCH.64 URZ, [UR8+0x36000], UR4 ;  /* 0x03600004083f75b2 */ /* 0x0010620008000100 */
[----:B------:R0:W2:Y:S01]  /*0320*/  SYNCS.EXCH.64 URZ, [UR8+0x36048], UR6 ;  /* 0x03604806083f75b2 */ /* 0x0000a20008000100 */
[----:B------:R0:W3:Y:S01]  /*0330*/  SYNCS.EXCH.64 URZ, [UR8+0x36008], UR4 ;  /* 0x03600804083f75b2 */ /* 0x0000e20008000100 */
[----:B------:R0:W4:Y:S01]  /*0340*/  SYNCS.EXCH.64 URZ, [UR8+0x36050], UR6 ;  /* 0x03605006083f75b2 */ /* 0x0001220008000100 */
[----:B------:R0:W0:Y:S01]  /*0350*/  SYNCS.EXCH.64 URZ, [UR8+0x36010], UR4 ;  /* 0x03601004083f75b2 */ /* 0x0000220008000100 */
        /* <DEDUP_REMOVED lines=13> */
[----:B------:R-:W-:Y:S01]  /*0430*/  NOP ;  /* 0x0000000000007918 */ /* 0x000fe20000000000 */
.L_x_3:
[----:B0-----:R-:W-:Y:S05]  /*0440*/  BSYNC B0 ;  /* 0x0000000000007941 */ /* 0x001fea0003800000 */
.L_x_2:
[----:B------:R-:W-:Y:S01]  /*0450*/  ULDC UR4, c[0x0][0x150] ;  /* 0x0000540000047ab9 */ /* 0x000fe20000000800 */
[----:B------:R-:W-:Y:S01]  /*0460*/  LEA.HI R3, R3, R4, RZ, 0x2 ;  /* 0x0000000403037211 */ /* 0x000fe200078f10ff */
[----:B------:R-:W-:Y:S01]  /*0470*/  FMUL R6, R6, UR4 ;  /* 0x0000000406067c20 */ /* 0x000fe20008400000 */
[----:B------:R-:W-:Y:S01]  /*0480*/  LEA.HI R5, R5, R0, RZ, 0x2 ;  /* 0x0000000005057211 */ /* 0x000fe200078f10ff */
[----:B------:R-:W-:Y:S01]  /*0490*/  ULDC UR4, c[0x0][0x154] ;  /* 0x0000550000047ab9 */ /* 0x000fe20000000800 */
[----:B------:R-:W-:Y:S01]  /*04a0*/  LOP3.LUT R3, R3, 0xfffffffc, RZ, 0xc0, !PT ;  /* 0xfffffffc03037812 */ /* 0x000fe200078ec0ff */
[----:B------:R-:W0:Y:S01]  /*04b0*/  LDC R14, c[0x0][0x140] ;  /* 0x00005000ff0e7b82 */ /* 0x000e220000000800 */
[----:B------:R-:W-:Y:S01]  /*04c0*/  LOP3.LUT R5, R5, 0x3ffffffc, RZ, 0xc0, !PT ;  /* 0x3ffffffc05057812 */ /* 0x000fe200078ec0ff */
[----:B------:R-:W5:Y:S01]  /*04d0*/  F2I.U32.TRUNC.NTZ R6, R6 ;  /* 0x0000000600067305 */ /* 0x000f62000020f000 */
[----:B------:R-:W-:Y:S01]  /*04e0*/  LOP3.LUT P0, RZ, R12, 0x7, RZ, 0xc0, !PT ;  /* 0x000000070cff7812 */ /* 0x000fe2000780c0ff */
[----:B------:R-:W-:Y:S01]  /*04f0*/  IMAD.IADD R3, R4, 0x1, -R3 ;  /* 0x0000000104037824 */ /* 0x000fe200078e0a03 */
[----:B------:R-:W-:Y:S01]  /*0500*/  ISETP.NE.AND P3, PT, R9, 0x1, PT ;  /* 0x000000010900780c */ /* 0x000fe20003f65270 */
[----:B------:R-:W-:Y:S01]  /*0510*/  IMAD.IADD R0, R0, 0x1, -R5 ;  /* 0x0000000100007824 */ /* 0x000fe200078e0a05 */
[----:B------:R-:W-:Y:S01]  /*0520*/  I2FP.F32.U32 R5, R13 ;  /* 0x0000000d00057245 */ /* 0x000fe20000201000 */
[----:B------:R-:W-:Y:S01]  /*0530*/  NOP ;  /* 0x0000000000007918 */ /* 0x000fe20000000000 */
[----:B------:R-:W-:Y:S01]  /*0540*/  NOP ;  /* 0x0000000000007918 */ /* 0x000fe20000000000 */
[----:B------:R-:W-:-:S02]  /*0550*/  IMAD R4, R0, 0x4, R3 ;  /* 0x0000000400047824 */ /* 0x000fc400078e0203 */
[----:B------:R-:W-:Y:S01]  /*0560*/  FMUL R7, R5, UR4 ;  /* 0x0000000405077c20 */ /* 0x000fe20008400000 */
[----:B------:R-:W-:Y:S01]  /*0570*/  ULDC UR4, c[0x0][0x144] ;  /* 0x0000510000047ab9 */ /* 0x000fe20000000800 */
[C---:B------:R-:W-:Y:S01]  /*0580*/  IMAD.SHL.U32 R5, R4.reuse, 0x4, RZ ;  /* 0x0000000404057824 */ /* 0x040fe200078e00ff */
[----:B------:R-:W-:Y:S01]  /*0590*/  LEA.HI R0, R4, R4, RZ, 0x1 ;  /* 0x0000000404007211 */ /* 0x000fe200078f08ff */
[----:B-----5:R-:W-:Y:S02]  /*05a0*/  IMAD.MOV R8, RZ, RZ, -R6 ;  /* 0x000000ffff087224 */ /* 0x020fe400078e0a06 */
[----:B------:R-:W5:Y:S01]  /*05b0*/  F2I.U32.TRUNC.NTZ R7, R7 ;  /* 0x0000000700077305 */ /* 0x000f62000020f000 */
[----:B------:R-:W-:Y:S01]  /*05c0*/  LOP3.LUT R3, R0, 0xfffffffe, RZ, 0xc0, !PT ;  /* 0xfffffffe00037812 */ /* 0x000fe200078ec0ff */
[----:B------:R-:W-:Y:S01]  /*05d0*/  IMAD R0, R8, UR4, R11 ;  /* 0x0000000408007c24 */ /* 0x000fe2000f8e020b */
[----:B------:R-:W-:-:S03]  /*05e0*/  ULDC UR4, c[0x0][0x148] ;  /* 0x0000520000047ab9 */ /* 0x000fc60000000800 */
[----:B------:R-:W-:Y:S01]  /*05f0*/  IMAD.IADD R3, R4, 0x1, -R3 ;  /* 0x0000000104037824 */ /* 0x000fe200078e0a03 */
[----:B0-----:R-:W-:-:S04]  /*0600*/  ISETP.EQ.U32.AND P1, PT, R14, 0x1, PT ;  /* 0x000000010e00780c */ /* 0x001fc80003f22070 */
[----:B------:R-:W-:Y:S02]  /*0610*/  ISETP.NE.AND P4, PT, R3, R0, PT ;  /* 0x000000000300720c */ /* 0x000fe40003f85270 */
[----:B------:R-:W-:-:S04]  /*0620*/  SHF.R.S32.HI R3, RZ, 0x1f, R2 ;  /* 0x0000001fff037819 */ /* 0x000fc80000011402 */
[----:B------:R-:W-:Y:S02]  /*0630*/  LEA.HI R0, R3, R2, RZ, 0x2 ;  /* 0x0000000203007211 */ /* 0x000fe400078f10ff */
[----:B------:R-:W-:Y:S01]  /*0640*/  LOP3.LUT R3, R4, 0xc, R5, 0x78, !PT ;  /* 0x0000000c04037812 */ /* 0x000fe200078e7805 */
[----:B-----5:R-:W-:Y:S01]  /*0650*/  IMAD.MOV R4, RZ, RZ, -R7 ;  /* 0x000000ffff047224 */ /* 0x020fe200078e0a07 */
[----:B------:R-:W-:Y:S02]  /*0660*/  LOP3.LUT R5, R0, 0xfffffffc, RZ, 0xc0, !PT ;  /* 0xfffffffc00057812 */ /* 0x000fe400078ec0ff */
[C---:B------:R-:W-:Y:S01]  /*0670*/  ISETP.LT.U32.AND P0, PT, R3.reuse, 0x2, !P0 ;  /* 0x000000020300780c */ /* 0x040fe20004701070 */
[----:B------:R-:W-:Y:S01]  /*0680*/  IMAD R7, R4, UR4, R13 ;  /* 0x0000000404077c24 */ /* 0x000fe2000f8e020d */
[----:B------:R-:W-:Y:S01]  /*0690*/  @P4 LEA.HI R0, R3, R3, RZ, 0x1 ;  /* 0x0000000303004211 */ /* 0x000fe200078f08ff */
[----:B------:R-:W-:Y:S02]  /*06a0*/  IMAD.IADD R8, R2, 0x1, -R5 ;  /* 0x0000000102087824 */ /* 0x000fe400078e0a05 */
[----:B------:R-:W-:Y:S01]  /*06b0*/  IMAD.MOV.U32 R5, RZ, RZ, 0x1 ;  /* 0x00000001ff057424 */ /* 0x000fe200078e00ff */
[----:B------:R-:W-:-:S02]  /*06c0*/  @P4 SHF.R.S32.HI R0, RZ, 0x1, R0 ;  /* 0x00000001ff004819 */ /* 0x000fc40000011400 */
[----:B------:R-:W-:Y:S02]  /*06d0*/  LOP3.LUT P2, RZ, R9, R8, RZ, 0xfc, !PT ;  /* 0x0000000809ff7212 */ /* 0x000fe4000784fcff */
[----:B------:R-:W-:Y:S02]  /*06e0*/  @P4 ISETP.NE.AND P5, PT, R0, R7, PT ;  /* 0x000000070000420c */ /* 0x000fe40003fa5270 */
[----:B------:R-:W-:Y:S02]  /*06f0*/  SEL R4, RZ, 0x1, P2 ;  /* 0x00000001ff047807 */ /* 0x000fe40001000000 */
[----:B------:R-:W-:Y:S02]  /*0700*/  SEL R0, RZ, 0x1, !P0 ;  /* 0x00000001ff007807 */ /* 0x000fe40004000000 */
[----:B------:R-:W-:Y:S02]  /*0710*/  @P4 SEL R5, RZ, 0x1, P5 ;  /* 0x00000001ff054807 */ /* 0x000fe40002800000 */
[----:B------:R-:W-:-:S02]  /*0720*/  SEL R4, R4, 0x2, P3 ;  /* 0x0000000204047807 */ /* 0x000fc40001800000 */
[----:B------:R-:W-:Y:S01]  /*0730*/  LOP3.LUT R5, R5, R0, RZ, 0xc0, !PT ;  /* 0x0000000005057212 */ /* 0x000fe200078ec0ff */
[----:B------:R-:W-:Y:S06]  /*0740*/  @!P1 BRA `(.L_x_4) ;  /* 0x0000000000089947 */ /* 0x000fec0003800000 */
[----:B-1234-:R-:W-:Y:S01]  /*0750*/  UCGABAR_ARV ;  /* 0x00000000000079c7 */ /* 0x01efe20008000000 */
[----:B------:R-:W-:Y:S05]  /*0760*/  BRA `(.L_x_5) ;  /* 0x0000000000047947 */ /* 0x000fea0003800000 */
.L_x_4:
[----:B-1234-:R-:W-:Y:S01]  /*0770*/  NOP ;  /* 0x0000000000007918 */ /* 0x01efe20000000000 */
.L_x_5:
[----:B------:R-:W-:Y:S01]  /*0780*/  ULDC.64 UR4, c[0x0][0x618] ;  /* 0x0001860000047ab9 */ /* 0x000fe20000000a00 */
[----:B------:R-:W-:Y:S01]  /*0790*/  ULDC.64 UR12, c[0x0][0x208] ;  /* 0x00008200000c7ab9 */ /* 0x000fe20000000a00 */
[----:B------:R-:W-:-:S04]  /*07a0*/  ISETP.NE.U32.AND P0, PT, RZ, UR4, PT ;  /* 0x00000004ff007c0c */ /* 0x000fc8000bf05070 */
[----:B------:R-:W-:-:S13]  /*07b0*/  ISETP.NE.AND.EX P0, PT, RZ, UR5, PT, P0 ;  /* 0x00000005ff007c0c */ /* 0x000fda000bf05300 */
[----:B------:R-:W-:Y:S05]  /*07c0*/  @!P0 BRA `(.L_x_6) ;  /* 0x00000000001c8947 */ /* 0x000fea0003800000 */
[----:B------:R-:W0:Y:S02]  /*07d0*/  LDC.64 R6, c[0x0][0x618] ;  /* 0x00018600ff067b82 */ /* 0x000e240000000a00 */
[----:B0-----:R-:W2:Y:S02]  /*07e0*/  LDG.E.64 R6, desc[UR12][R6.64] ;  /* 0x0000000c06067981 */ /* 0x001ea4000c1e1b00 */
[----:B--2---:R-:W-:-:S04]  /*07f0*/  ISETP.NE.U32.AND P0, PT, R6, RZ, PT ;  /* 0x000000ff0600720c */ /* 0x004fc80003f05070 */
[----:B------:R-:W-:-:S13]  /*0800*/  ISETP.NE.AND.EX P0, PT, R7, RZ, PT, P0 ;  /* 0x000000ff0700720c */ /* 0x000fda0003f05300 */
[----:B------:R-:W-:Y:S05]  /*0810*/  @!P0 BRA `(.L_x_6) ;  /* 0x0000000000088947 */ /* 0x000fea0003800000 */
[----:B------:R0:W5:Y:S01]  /*0820*/  LD.E R0, desc[UR12][R6.64] ;  /* 0x0000000c06007980 */ /* 0x000162000c101900 */
[----:B------:R-:W-:Y:S05]  /*0830*/  BRA `(.L_x_7) ;  /* 0x0000000000207947 */ /* 0x000fea0003800000 */
.L_x_6:
[----:B------:R-:W-:Y:S02]  /*0840*/  ULDC.64 UR4, c[0x0][0x608] ;  /* 0x0001820000047ab9 */ /* 0x000fe40000000a00 */
[----:B------:R-:W-:-:S04]  /*0850*/  ISETP.NE.U32.AND P0, PT, RZ, UR4, PT ;  /* 0x00000004ff007c0c */ /* 0x000fc8000bf05070 */
[----:B------:R-:W-:-:S13]  /*0860*/  ISETP.NE.AND.EX P0, PT, RZ, UR5, PT, P0 ;  /* 0x00000005ff007c0c */ /* 0x000fda000bf05300 */
[----:B------:R-:W-:Y:S05]  /*0870*/  @!P0 BRA `(.L_x_8) ;  /* 0x00000000000c8947 */ /* 0x000fea0003800000 */
[----:B------:R-:W0:Y:S02]  /*0880*/  LDC.64 R6, c[0x0][0x608] ;  /* 0x00018200ff067b82 */ /* 0x000e240000000a00 */
[----:B0-----:R1:W5:Y:S01]  /*0890*/  LDG.E R0, desc[UR12][R6.64] ;  /* 0x0000000c06007981 */ /* 0x001362000c1e1900 */
[----:B------:R-:W-:Y:S05]  /*08a0*/  BRA `(.L_x_7) ;  /* 0x0000000000047947 */ /* 0x000fea0003800000 */
.L_x_8:
[----:B------:R-:W2:Y:S02]  /*08b0*/  LDC R0, c[0x0][0x600] ;  /* 0x00018000ff007b82 */ /* 0x000ea40000000800 */
.L_x_7:
[----:B------:R-:W-:Y:S02]  /*08c0*/  ULDC.64 UR4, c[0x0][0x620] ;  /* 0x0001880000047ab9 */ /* 0x000fe40000000a00 */
[----:B------:R-:W-:-:S04]  /*08d0*/  ISETP.NE.U32.AND P0, PT, RZ, UR4, PT ;  /* 0x00000004ff007c0c */ /* 0x000fc8000bf05070 */
[----:B------:R-:W-:-:S13]  /*08e0*/  ISETP.NE.AND.EX P0, PT, RZ, UR5, PT, P0 ;  /* 0x00000005ff007c0c */ /* 0x000fda000bf05300 */
[----:B------:R-:W-:Y:S05]  /*08f0*/  @!P0 BRA `(.L_x_9) ;  /* 0x00000000001c8947 */ /* 0x000fea0003800000 */
[----:B01----:R-:W0:Y:S02]  /*0900*/  LDC.64 R6, c[0x0][0x620] ;  /* 0x00018800ff067b82 */ /* 0x003e240000000a00 */
[----:B0-----:R-:W3:Y:S02]  /*0910*/  LDG.E.64 R6, desc[UR12][R6.64] ;  /* 0x0000000c06067981 */ /* 0x001ee4000c1e1b00 */
[----:B---3--:R-:W-:-:S04]  /*0920*/  ISETP.NE.U32.AND P0, PT, R6, RZ, PT ;  /* 0x000000ff0600720c */ /* 0x008fc80003f05070 */
[----:B------:R-:W-:-:S13]  /*0930*/  ISETP.NE.AND.EX P0, PT, R7, RZ, PT, P0 ;  /* 0x000000ff0700720c */ /* 0x000fda0003f05300 */
[----:B------:R-:W-:Y:S05]  /*0940*/  @!P0 BRA `(.L_x_9) ;  /* 0x0000000000088947 */ /* 0x000fea0003800000 */
[----:B------:R0:W5:Y:S01]  /*0950*/  LD.E R2, desc[UR12][R6.64] ;  /* 0x0000000c06027980 */ /* 0x000162000c101900 */
[----:B------:R-:W-:Y:S05]  /*0960*/  BRA `(.L_x_10) ;  /* 0x0000000000207947 */ /* 0x000fea0003800000 */
.L_x_9:
[----:B------:R-:W-:Y:S02]  /*0970*/  ULDC.64 UR4, c[0x0][0x610] ;  /* 0x0001840000047ab9 */ /* 0x000fe40000000a00 */
[----:B------:R-:W-:-:S04]  /*0980*/  ISETP.NE.U32.AND P0, PT, RZ, UR4, PT ;  /* 0x00000004ff007c0c */ /* 0x000fc8000bf05070 */
[----:B------:R-:W-:-:S13]  /*0990*/  ISETP.NE.AND.EX P0, PT, RZ, UR5, PT, P0 ;  /* 0x00000005ff007c0c */ /* 0x000fda000bf05300 */
[----:B------:R-:W-:Y:S05]  /*09a0*/  @!P0 BRA `(.L_x_11) ;  /* 0x00000000000c8947 */ /* 0x000fea0003800000 */
[----:B01----:R-:W0:Y:S02]  /*09b0*/  LDC.64 R6, c[0x0][0x610] ;  /* 0x00018400ff067b82 */ /* 0x003e240000000a00 */
[----:B0-----:R1:W5:Y:S01]  /*09c0*/  LDG.E R2, desc[UR12][R6.64] ;  /* 0x0000000c06027981 */ /* 0x001362000c1e1900 */
[----:B------:R-:W-:Y:S05]  /*09d0*/  BRA `(.L_x_10) ;  /* 0x0000000000047947 */ /* 0x000fea0003800000 */
.L_x_11:
[----:B------:R-:W3:Y:S02]  /*09e0*/  LDC R2, c[0x0][0x604] ;  /* 0x00018100ff027b82 */ /* 0x000ee40000000800 */
.L_x_10:
[----:B01----:R-:W0:Y:S01]  /*09f0*/  LDC R6, c[0x0][0x3e8] ;  /* 0x0000fa00ff067b82 */ /* 0x003e220000000800 */
[----:B------:R-:W-:Y:S01]  /*0a00*/  ULDC UR4, c[0x0][0x3dc] ;  /* 0x0000f70000047ab9 */ /* 0x000fe20000000800 */
[----:B------:R-:W-:Y:S01]  /*0a10*/  ULDC.64 UR6, c[0x0][0x3e0] ;  /* 0x0000f80000067ab9 */ /* 0x000fe20000000a00 */
[----:B------:R-:W-:Y:S02]  /*0a20*/  UIADD3 UR4, UR4, 0x3f, URZ ;  /* 0x0000003f04047890 */ /* 0x000fe4000fffe03f */
[----:B------:R-:W-:Y:S02]  /*0a30*/  UIMAD UR6, UR7, UR6, URZ ;  /* 0x00000006070672a4 */ /* 0x000fe4000f8e023f */
[----:B------:R-:W-:-:S04]  /*0a40*/  USHF.R.S32.HI UR5, URZ, 0x1f, UR4 ;  /* 0x0000001f3f057899 */ /* 0x000fc80008011404 */
[----:B------:R-:W-:-:S04]  /*0a50*/  ULEA.HI UR5, UR5, UR4, URZ, 0x6 ;  /* 0x0000000405057291 */ /* 0x000fc8000f8f303f */
[----:B------:R-:W-:Y:S01]  /*0a60*/  USHF.R.S32.HI UR15, URZ, 0x6, UR5 ;  /* 0x000000063f0f7899 */ /* 0x000fe20008011405 */
[----:B0-----:R-:W-:-:S05]  /*0a70*/  IMAD R6, R6, UR6, RZ ;  /* 0x0000000606067c24 */ /* 0x001fca000f8e02ff */
[----:B------:R-:W-:Y:S01]  /*0a80*/  IMAD R6, R6, UR15, RZ ;  /* 0x0000000f06067c24 */ /* 0x000fe2000f8e02ff */
[----:B------:R-:W-:Y:S06]  /*0a90*/  @!P1 BRA `(.L_x_12) ;  /* 0x00000000000c9947 */ /* 0x000fec0003800000 */
[----:B------:R-:W-:Y:S01]  /*0aa0*/  UCGABAR_WAIT ;  /* 0x0000000000007dc7 */ /* 0x000fe20008000000 */
[----:B------:R-:W-:Y:S01]  /*0ab0*/  CCTL.IVALL ;  /* 0x00000000ff00798f */ /* 0x000fe20002000000 */
[----:B------:R-:W-:Y:S05]  /*0ac0*/  BRA `(.L_x_13) ;  /* 0x0000000000047947 */ /* 0x000fea0003800000 */
.L_x_12:
[----:B------:R-:W-:Y:S06]  /*0ad0*/  BAR.SYNC.DEFER_BLOCKING 0x0 ;  /* 0x0000000000007b1d */ /* 0x000fec0000010000 */
.L_x_13:
[----:B------:R-:W-:-:S13]  /*0ae0*/  ISETP.NE.AND P0, PT, R9, RZ, PT ;  /* 0x000000ff0900720c */ /* 0x000fda0003f05270 */
[----:B------:R-:W-:Y:S05]  /*0af0*/  @!P0 BRA `(.L_x_14) ;  /* 0x0000005400188947 */ /* 0x000fea0003800000 */
[----:B------:R-:W-:-:S13]  /*0b00*/  ISETP.NE.AND P0, PT, R9, 0x1, PT ;  /* 0x000000010900780c */ /* 0x000fda0003f05270 */
[----:B------:R-:W-:Y:S05]  /*0b10*/  @P0 EXIT ;  /* 0x000000000000094d */ /* 0x000fea0003800000 */
[----:B------:R-:W-:Y:S01]  /*0b20*/  ISETP.GE.AND P0, PT, R6, 0x1, PT ;  /* 0x000000010600780c */ /* 0x000fe20003f06270 */
[----:B------:R-:W-:Y:S01]  /*0b30*/  UMOV UR4, URZ ;  /* 0x0000003f00047c82 */ /* 0x000fe20008000000 */
[----:B------:R-:W-:Y:S02]  /*0b40*/  CS2R R86, SRZ ;  /* 0x0000000000567805 */ /* 0x000fe4000001ff00 */
[----:B------:R-:W-:Y:S02]  /*0b50*/  CS2R R24, SRZ ;  /* 0x0000000000187805 */ /* 0x000fe4000001ff00 */
[----:B------:R-:W-:Y:S02]  /*0b60*/  CS2R R26, SRZ ;  /* 0x00000000001a7805 */ /* 0x000fe4000001ff00 */
[----:B------:R-:W-:Y:S02]  /*0b70*/  CS2R R28, SRZ ;  /* 0x00000000001c7805 */ /* 0x000fe4000001ff00 */
[----:B------:R-:W-:-:S02]  /*0b80*/  CS2R R30, SRZ ;  /* 0x00000000001e7805 */ /* 0x000fc4000001ff00 */
[----:B------:R-:W-:Y:S02]  /*0b90*/  CS2R R32, SRZ ;  /* 0x0000000000207805 */ /* 0x000fe4000001ff00 */
        /* <DEDUP_REMOVED lines=25> */
[----:B------:R-:W-:Y:S01]  /*0d30*/  CS2R R84, SRZ ;  /* 0x0000000000547805 */ /* 0x000fe2000001ff00 */
[----:B------:R-:W-:Y:S06]  /*0d40*/  @!P0 BRA `(.L_x_15) ;  /* 0x0000000000a88947 */ /* 0x000fec0003800000 */
[----:B------:R-:W-:-:S04]  /*0d50*/  LOP3.LUT R7, R4, 0x1, RZ, 0xfc, !PT ;  /* 0x0000000104077812 */ /* 0x000fc800078efcff */
[----:B------:R-:W-:-:S13]  /*0d60*/  ISETP.NE.AND P0, PT, R7, 0x3, PT ;  /* 0x000000030700780c */ /* 0x000fda0003f05270 */
[----:B------:R-:W-:Y:S05]  /*0d70*/  @!P0 BRA `(.L_x_16) ;  /* 0x0000000000048947 */ /* 0x000fea0003800000 */
[----:B------:R-:W-:Y:S01]  /*0d80*/  BPT.TRAP 0x1 ;  /* 0x000000040000795c */ /* 0x000fe20000300000 */
.L_x_16:
[----:B------:R-:W0:Y:S01]  /*0d90*/  S2UR UR5, SR_CgaCtaId ;  /* 0x00000000000579c3 */ /* 0x000e220000008800 */
[----:B------:R-:W-:Y:S01]  /*0da0*/  SHF.L.U32 R7, RZ, 0x1f, RZ ;  /* 0x0000001fff077819 */ /* 0x000fe200000006ff */
[----:B------:R-:W-:Y:S02]  /*0db0*/  UMOV UR4, 0x400 ;  /* 0x0000040000047882 */ /* 0x000fe40000000000 */
[----:B0-----:R-:W-:-:S12]  /*0dc0*/  ULEA UR4, UR5, UR4, 0x18 ;  /* 0x0000000405047291 */ /* 0x001fd8000f8ec03f */
.L_x_17:
[----:B0-----:R-:W-:-:S04]  /*0dd0*/  IMAD.U32 R8, RZ, RZ, UR4 ;  /* 0x00000004ff087e24 */ /* 0x001fc8000f8e00ff */
[----:B------:R0:W1:Y:S03]  /*0de0*/  SYNCS.PHASECHK.TRANS64.TRYWAIT P0, [R8+URZ+0x36000], R7 ;  /* 0x03600007080075a7 */ /* 0x000066000800017f */
[----:B-1----:R-:W-:Y:S05]  /*0df0*/  @!P0 NANOSLEEP.SYNCS 0x989680 ;  /* 0x009896800000895d */ /* 0x002fea0003900000 */
[----:B------:R-:W1:Y:S02]  /*0e00*/  @!P0 SYNCS.PHASECHK.TRANS64 P0, [R8+URZ+0x36000], R7 ;  /* 0x03600007080085a7 */ /* 0x000e64000800007f */
[----:B-1----:R-:W-:Y:S05]  /*0e10*/  @!P0 BRA `(.L_x_17) ;  /* 0xfffffffc00ec8947 */ /* 0x002fea000383ffff */
[----:B------:R-:W-:Y:S01]  /*0e20*/  UIADD3 UR5, UR4, 0x12000, URZ ;  /* 0x0001200004057890 */ /* 0x000fe2000fffe03f */
[----:B------:R-:W-:Y:S01]  /*0e30*/  WARPGROUP.ARRIVE ;  /* 0x00000000000079c5 */ /* 0x000fe20000000000 */
[----:B------:R-:W-:Y:S02]  /*0e40*/  USHF.R.U32.HI UR4, URZ, 0x4, UR4 ;  /* 0x000000043f047899 */ /* 0x000fe40008011604 */
[----:B------:R-:W-:Y:S02]  /*0e50*/  USHF.R.U32.HI UR5, URZ, 0x4, UR5 ;  /* 0x000000043f057899 */ /* 0x000fe40008011605 */
[----:B------:R-:W-:Y:S02]  /*0e60*/  ULOP3.LUT UR4, UR4, 0x3fff, URZ, 0xc0, !UPT ;  /* 0x00003fff04047892 */ /* 0x000fe4000f8ec03f */
[----:B------:R-:W-:Y:S02]  /*0e70*/  ULOP3.LUT UR5, UR5, 0x3fff, URZ, 0xc0, !UPT ;  /* 0x00003fff05057892 */ /* 0x000fe4000f8ec03f */
[----:B------:R-:W-:-:S02]  /*0e80*/  ULOP3.LUT UR9, UR4, 0x10000, URZ, 0xfc, !UPT ;  /* 0x0001000004097892 */ /* 0x000fc4000f8efc3f */
[----:B------:R-:W-:Y:S01]  /*0e90*/  ULOP3.LUT UR8, UR5, 0x10000, URZ, 0xfc, !UPT ;  /* 0x0001000005087892 */ /* 0x000fe2000f8efc3f */
[----:B------:R-:W-:Y:S02]  /*0ea0*/  UMOV UR7, 0x40000040 ;  /* 0x4000004000077882 */ /* 0x000fe40000000000 */
[----:B------:R-:W-:Y:S02]  /*0eb0*/  UMOV UR5, 0x40000040 ;  /* 0x4000004000057882 */ /* 0x000fe40000000000 */
[----:B------:R-:W-:Y:S02]  /*0ec0*/  UMOV UR4, UR9 ;  /* 0x0000000900047c82 */ /* 0x000fe40008000000 */
[----:B------:R-:W-:Y:S02]  /*0ed0*/  UMOV UR6, UR8 ;  /* 0x0000000800067c82 */ /* 0x000fe40008000000 */
[----:B------:R-:W-:Y:S01]  /*0ee0*/  HGMMA.64x128x16.F32.BF16 R24, gdesc[UR4], RZ, !UPT ;  /* 0x01e00000041879f0 */ /* 0x000fe2000c7018ff */
[----:B------:R-:W-:-:S02]  /*0ef0*/  UIADD3 UR4, UR9, 0x2, URZ ;  /* 0x0000000209047890 */ /* 0x000fc4000fffe03f */
[----:B------:R-:W-:Y:S01]  /*0f00*/  UIADD3 UR6, UR8, 0x2, URZ ;  /* 0x0000000208067890 */ /* 0x000fe2000fffe03f */
[----:B------:R-:W-:Y:S01]  /*0f10*/  UMOV UR5, 0x40000040 ;  /* 0x4000004000057882 */ /* 0x000fe20000000000 */
[----:B------:R-:W-:-:S07]  /*0f20*/  UMOV UR7, 0x40000040 ;  /* 0x4000004000077882 */ /* 0x000fce0000000000 */
[----:B------:R-:W-:Y:S01]  /*0f30*/  HGMMA.64x128x16.F32.BF16 R24, gdesc[UR4], R24 ;  /* 0x01e00000041879f0 */ /* 0x000fe20008701818 */
[----:B------:R-:W-:Y:S02]  /*0f40*/  UIADD3 UR4, UR9, 0x4, URZ ;  /* 0x0000000409047890 */ /* 0x000fe4000fffe03f */
        /* <DEDUP_REMOVED lines=8> */
[----:B------:R-:W-:Y:S01]  /*0fd0*/  HGMMA.64x128x16.F32.BF16 R24, gdesc[UR4], R24, gsb0 ;  /* 0x01e00000041879f0 */ /* 0x000fe20008001818 */
[----:B------:R-:W-:-:S05]  /*0fe0*/  UMOV UR4, 0x1 ;  /* 0x0000000100047882 */ /* 0x000fca0000000000 */
.L_x_15:
[----:B0-----:R-:W-:-:S05]  /*0ff0*/  VIMNMX R7, R6, 0x1, PT ;  /* 0x0000000106077848 */ /* 0x001fca0003fe0100 */
[----:B------:R-:W-:-:S05]  /*1000*/  IMAD.IADD R7, R6, 0x1, -R7 ;  /* 0x0000000106077824 */ /* 0x000fca00078e0a07 */
[----:B------:R-:W-:-:S13]  /*1010*/  ISETP.GE.AND P0, PT, R7, 0x1, PT ;  /* 0x000000010700780c */ /* 0x000fda0003f06270 */
[----:B------:R-:W-:Y:S05]  /*1020*/  @!P0 BRA `(.L_x_18) ;  /* 0x00000004001c8947 */ /* 0x000fea0003800000 */
[----:B------:R-:W0:Y:S01]  /*1030*/  S2UR UR6, SR_CgaCtaId ;  /* 0x00000000000679c3 */ /* 0x000e220000008800 */
[----:B------:R-:W-:Y:S01]  /*1040*/  UMOV UR5, 0x400 ;  /* 0x0000040000057882 */ /* 0x000fe20000000000 */
[----:B------:R-:W-:Y:S01]  /*1050*/  LOP3.LUT R13, R4, 0x1, RZ, 0xfc, !PT ;  /* 0x00000001040d7812 */ /* 0x000fe200078efcff */
[----:B------:R-:W-:Y:S01]  /*1060*/  IMAD.MOV.U32 R12, RZ, RZ, RZ ;  /* 0x000000ffff0c7224 */ /* 0x000fe200078e00ff */
[----:B------:R-:W-:Y:S01]  /*1070*/  UISETP.NE.U32.AND UP0, UPT, UR4, URZ, UPT ;  /* 0x0000003f0400728c */ /* 0x000fe2000bf05070 */
[----:B------:R-:W-:Y:S02]  /*1080*/  IMAD.MOV.U32 R8, RZ, RZ, R7 ;  /* 0x000000ffff087224 */ /* 0x000fe400078e0007 */
[----:B------:R-:W-:Y:S01]  /*1090*/  IMAD.MOV.U32 R9, RZ, RZ, RZ ;  /* 0x000000ffff097224 */ /* 0x000fe200078e00ff */
[----:B0-----:R-:W-:-:S04]  /*10a0*/  ULEA UR7, UR6, UR5, 0x18 ;  /* 0x0000000506077291 */ /* 0x001fc8000f8ec03f */
[----:B------:R-:W-:Y:S02]  /*10b0*/  UIADD3 UR6, UR7, 0x12000, URZ ;  /* 0x0001200007067890 */ /* 0x000fe4000fffe03f */
[----:B------:R-:W-:Y:S02]  /*10c0*/  USHF.R.U32.HI UR5, URZ, 0x4, UR7 ;  /* 0x000000043f057899 */ /* 0x000fe40008011607 */
[----:B------:R-:W-:Y:S02]  /*10d0*/  USHF.R.U32.HI UR6, URZ, 0x4, UR6 ;  /* 0x000000043f067899 */ /* 0x000fe40008011606 */
[----:B------:R-:W-:Y:S02]  /*10e0*/  ULOP3.LUT UR5, UR5, 0x3fff, URZ, 0xc0, !UPT ;  /* 0x00003fff05057892 */ /* 0x000fe4000f8ec03f */
[----:B------:R-:W-:Y:S02]  /*10f0*/  ULOP3.LUT UR6, UR6, 0x3fff, URZ, 0xc0, !UPT ;  /* 0x00003fff06067892 */ /* 0x000fe4000f8ec03f */
[----:B------:R-:W-:-:S02]  /*1100*/  ULOP3.LUT UR14, UR5, 0x10000, URZ, 0xfc, !UPT ;  /* 0x00010000050e7892 */ /* 0x000fc4000f8efc3f */
[----:B------:R-:W-:-:S12]  /*1110*/  ULOP3.LUT UR15, UR6, 0x10000, URZ, 0xfc, !UPT ;  /* 0x00010000060f7892 */ /* 0x000fd8000f8efc3f */
.L_x_23:
[----:B------:R-:W-:-:S13]  /*1120*/  ISETP.NE.AND P1, PT, R13, 0x3, PT ;  /* 0x000000030d00780c */ /* 0x000fda0003f25270 */
[----:B------:R-:W-:Y:S05]  /*1130*/  @!P1 BRA `(.L_x_19) ;  /* 0x0000000000049947 */ /* 0x000fea0003800000 */
[----:B------:R-:W-:Y:S01]  /*1140*/  BPT.TRAP 0x1 ;  /* 0x000000040000795c */ /* 0x000fe20000300000 */
.L_x_19:
[----:B------:R-:W-:Y:S01]  /*1150*/  SHF.L.U32 R10, R12, 0x1f, RZ ;  /* 0x0000001f0c0a7819 */ /* 0x000fe200000006ff */
[----:B------:R-:W-:-:S12]  /*1160*/  ULEA UR5, UR4, UR7, 0x3 ;  /* 0x0000000704057291 */ /* 0x000fd8000f8e183f */
.L_x_20:
[----:B0-----:R-:W-:-:S04]  /*1170*/  IMAD.U32 R11, RZ, RZ, UR5 ;  /* 0x00000005ff0b7e24 */ /* 0x001fc8000f8e00ff */
[----:B------:R0:W1:Y:S03]  /*1180*/  SYNCS.PHASECHK.TRANS64.TRYWAIT P0, [R11+URZ+0x36000], R10 ;  /* 0x0360000a0b0075a7 */ /* 0x000066000800017f */
[----:B-1----:R-:W-:Y:S05]  /*1190*/  @!P0 NANOSLEEP.SYNCS 0x989680 ;  /* 0x009896800000895d */ /* 0x002fea0003900000 */
[----:B------:R-:W1:Y:S02]  /*11a0*/  @!P0 SYNCS.PHASECHK.TRANS64 P0, [R11+URZ+0x36000], R10 ;  /* 0x0360000a0b0085a7 */ /* 0x000e64000800007f */
[----:B-1----:R-:W-:Y:S05]  /*11b0*/  @!P0 BRA `(.L_x_20) ;  /* 0xfffffffc00ec8947 */ /* 0x002fea000383ffff */
[----:B------:R-:W-:Y:S01]  /*11c0*/  ULEA UR5, UR4, UR14, 0x9 ;  /* 0x0000000e04057291 */ /* 0x000fe2000f8e483f */
[----:B------:R-:W-:Y:S01]  /*11d0*/  WARPGROUP.ARRIVE ;  /* 0x00000000000079c5 */ /* 0x000fe20000000000 */
[----:B------:R-:W-:Y:S01]  /*11e0*/  ULEA UR6, UR4, UR15, 0xa ;  /* 0x0000000f04067291 */ /* 0x000fe2000f8e503f */
[----:B------:R-:W-:Y:S01]  /*11f0*/  UMOV UR9, 0x40000040 ;  /* 0x4000004000097882 */ /* 0x000fe20000000000 */
[----:B------:R-:W-:-:S03]  /*1200*/  UMOV UR11, 0x40000040 ;  /* 0x40000040000b7882 */ /* 0x000fc60000000000 */
[----:B------:R-:W-:Y:S02]  /*1210*/  UMOV UR8, UR5 ;  /* 0x0000000500087c82 */ /* 0x000fe40008000000 */
[----:B------:R-:W-:Y:S02]  /*1220*/  UMOV UR10, UR6 ;  /* 0x00000006000a7c82 */ /* 0x000fe40008000000 */
[----:B------:R-:W-:Y:S01]  /*1230*/  HGMMA.64x128x16.F32.BF16 R24, gdesc[UR8], R24, UP0 ;  /* 0x01e00000081879f0 */ /* 0x000fe2000bf01818 */
        /* <DEDUP_REMOVED lines=14> */
[----:B------:R-:W-:Y:S03]  /*1320*/  HGMMA.64x128x16.F32.BF16 R24, gdesc[UR8], R24, gsb0 ;  /* 0x01e00000081879f0 */ /* 0x000fe60008001818 */
[----:B------:R-:W-:Y:S02]  /*1330*/  WARPGROUP.DEPBAR.LE gsb0, 0x1 ;  /* 0x00008000000079c5 */ /* 0x000fe40000010100 */
[----:B------:R-:W-:Y:S05]  /*1340*/  @!P1 BRA `(.L_x_21) ;  /* 0x0000000000049947 */ /* 0x000fea0003800000 */
[----:B------:R-:W-:Y:S01]  /*1350*/  BPT.TRAP 0x1 ;  /* 0x000000040000795c */ /* 0x000fe20000300000 */
.L_x_21:
[----:B------:R-:W-:-:S13]  /*1360*/  ISETP.NE.AND P0, PT, R5, RZ, PT ;  /* 0x000000ff0500720c */ /* 0x000fda0003f05270 */
[----:B0-----:R-:W-:-:S05]  /*1370*/  @P0 LEA R10, R9, UR7, 0x3 ;  /* 0x00000007090a0c11 */ /* 0x001fca000f8e18ff */
[----:B------:R-:W-:-:S05]  /*1380*/  @P0 VIADD R10, R10, 0x36048 ;  /* 0x000360480a0a0836 */ /* 0x000fca0000000000 */
[----:B------:R-:W-:-:S04]  /*1390*/  @P0 PRMT R10, R3, 0x654, R10 ;  /* 0x00000654030a0816 */ /* 0x000fc8000000000a */
[----:B------:R0:W-:Y:S01]  /*13a0*/  @P0 SYNCS.ARRIVE.TRANS64.RED.A1T0 RZ, [R10+URZ], RZ ;  /* 0x000000ff0aff09a7 */ /* 0x0001e2000810043f */
[----:B------:R-:W-:-:S13]  /*13b0*/  ISETP.GT.U32.AND P0, PT, R4, 0x1, PT ;  /* 0x000000010400780c */ /* 0x000fda0003f04070 */
[----:B0-----:R-:W-:Y:S05]  /*13c0*/  @P0 BRA `(.L_x_22) ;  /* 0x0000000000040947 */ /* 0x001fea0003800000 */
[----:B------:R-:W-:Y:S01]  /*13d0*/  BPT.TRAP 0x1 ;  /* 0x000000040000795c */ /* 0x000fe20000300000 */
.L_x_22:
[----:B------:R-:W-:Y:S01]  /*13e0*/  UIADD3 UR4, UR4, 0x1, URZ ;  /* 0x0000000104047890 */ /* 0x000fe2000fffe03f */
[C---:B------:R-:W-:Y:S01]  /*13f0*/  ISETP.GT.AND P1, PT, R8.reuse, 0x1, PT ;  /* 0x000000010800780c */ /* 0x040fe20003f24270 */
[----:B------:R-:W-:Y:S02]  /*1400*/  VIADD R9, R9, 0x1 ;  /* 0x0000000109097836 */ /* 0x000fe40000000000 */
[----:B------:R-:W-:Y:S01]  /*1410*/  UISETP.NE.AND UP0, UPT, UR4, 0x9, UPT ;  /* 0x000000090400788c */ /* 0x000fe2000bf05270 */
[----:B------:R-:W-:Y:S02]  /*1420*/  VIADD R8, R8, 0xffffffff ;  /* 0xffffffff08087836 */ /* 0x000fe40000000000 */
[C---:B------:R-:W-:Y:S01]  /*1430*/  ISETP.NE.AND P0, PT, R9.reuse, 0x9, PT ;  /* 0x000000090900780c */ /* 0x040fe20003f05270 */
[----:B------:R-:W-:Y:S02]  /*1440*/  USEL UR5, URZ, 0x1, UP0 ;  /* 0x000000013f057887 */ /* 0x000fe40008000000 */
[----:B------:R-:W-:Y:S01]  /*1450*/  USEL UR4, UR4, URZ, UP0 ;  /* 0x0000003f04047287 */ /* 0x000fe20008000000 */
[----:B------:R-:W-:Y:S01]  /*1460*/  SEL R9, R9, RZ, P0 ;  /* 0x000000ff09097207 */ /* 0x000fe20000000000 */
[----:B------:R-:W-:-:S02]  /*1470*/  UPLOP3.LUT UP0, UPT, UPT, UPT, UPT, 0x80, 0x0 ;  /* 0x000000000000789c */ /* 0x000fc40003f0f070 */
[----:B------:R-:W-:Y:S01]  /*1480*/  LOP3.LUT R12, R12, UR5, RZ, 0x3c, !PT ;  /* 0x000000050c0c7c12 */ /* 0x000fe2000f8e3cff */
[----:B------:R-:W-:Y:S08]  /*1490*/  @P1 BRA `(.L_x_23) ;  /* 0xfffffffc00201947 */ /* 0x000ff0000383ffff */
.L_x_18:
[----:B------:R-:W-:Y:S01]  /*14a0*/  ISETP.GE.AND P0, PT, R6, 0x1, PT ;  /* 0x000000010600780c */ /* 0x000fe20003f06270 */
[----:B------:R-:W-:-:S12]  /*14b0*/  WARPGROUP.DEPBAR.LE gsb0, 0x0 ;  /* 0x00008000000079c5 */ /* 0x000fd80000010000 */
[----:B------:R-:W-:Y:S05]  /*14c0*/  @!P0 BRA `(.L_x_24) ;  /* 0x0000000000548947 */ /* 0x000fea0003800000 */
[----:B------:R-:W-:-:S04]  /*14d0*/  LOP3.LUT R6, R4, 0x1, RZ, 0xfc, !PT ;  /* 0x0000000104067812 */ /* 0x000fc800078efcff */
[----:B------:R-:W-:-:S13]  /*14e0*/  ISETP.NE.AND P0, PT, R6, 0x3, PT ;  /* 0x000000030600780c */ /* 0x000fda0003f05270 */
[----:B------:R-:W-:Y:S05]  /*14f0*/  @!P0 BRA `(.L_x_25) ;  /* 0x0000000000048947 */ /* 0x000fea0003800000 */
[----:B------:R-:W-:Y:S01]  /*1500*/  BPT.TRAP 0x1 ;  /* 0x000000040000795c */ /* 0x000fe20000300000 */
.L_x_25:
[----:B------:R-:W-:Y:S01]  /*1510*/  ISETP.NE.AND P0, PT, R5, RZ, PT ;  /* 0x000000ff0500720c */ /* 0x000fe20003f05270 */
[----:B------:R-:W-:Y:S01]  /*1520*/  BSSY B0, `(.L_x_26) ;  /* 0x000000d000007945 */ /* 0x000fe20003800000 */
[----:B------:R-:W-:-:S11]  /*1530*/  ISETP.GT.U32.AND P1, PT, R4, 0x1, PT ;  /* 0x000000010400780c */ /* 0x000fd60003f24070 */
[----:B------:R-:W-:Y:S05]  /*1540*/  @!P0 BRA `(.L_x_27) ;  /* 0x0000000000288947 */ /* 0x000fea0003800000 */
[----:B------:R-:W0:Y:S01]  /*1550*/  S2R R6, SR_CgaCtaId ;  /* 0x0000000000067919 */ /* 0x000e220000008800 */
[----:B------:R-:W-:-:S05]  /*1560*/  IMAD.WIDE.U32 R4, R7, 0x38e38e39, RZ ;  /* 0x38e38e3907047825 */ /* 0x000fca00078e00ff */
[----:B------:R-:W-:Y:S02]  /*1570*/  SHF.R.U32.HI R4, RZ, 0x1, R5 ;  /* 0x00000001ff047819 */ /* 0x000fe40000011605 */
[----:B------:R-:W-:-:S03]  /*1580*/  MOV R5, 0x400 ;  /* 0x0000040000057802 */ /* 0x000fc60000000f00 */
[----:B------:R-:W-:Y:S01]  /*1590*/  IMAD R7, R4, -0x9, R7 ;  /* 0xfffffff704077824 */ /* 0x000fe200078e0207 */
[----:B0-----:R-:W-:-:S05]  /*15a0*/  LEA R6, R6, R5, 0x18 ;  /* 0x0000000506067211 */ /* 0x001fca00078ec0ff */
[----:B------:R-:W-:-:S04]  /*15b0*/  IMAD R7, R7, 0x8, R6 ;  /* 0x0000000807077824 */ /* 0x000fc800078e0206 */
[----:B------:R-:W-:-:S05]  /*15c0*/  VIADD R4, R7, 0x36048 ;  /* 0x0003604807047836 */ /* 0x000fca0000000000 */
[----:B------:R-:W-:-:S04]  /*15d0*/  PRMT R4, R3, 0x654, R4 ;  /* 0x0000065403047816 */ /* 0x000fc80000000004 */
[----:B------:R0:W-:Y:S03]  /*15e0*/  SYNCS.ARRIVE.TRANS64.RED.A1T0 RZ, [R4+URZ], RZ ;  /* 0x000000ff04ff79a7 */ /* 0x0001e6000810043f */
.L_x_27:
[----:B------:R-:W-:Y:S05]  /*15f0*/  BSYNC B0 ;  /* 0x0000000000007941 */ /* 0x000fea0003800000 */
.L_x_26:
[----:B------:R-:W-:Y:S05]  /*1600*/  @P1 BRA `(.L_x_24) ;  /* 0x0000000000041947 */ /* 0x000fea0003800000 */
[----:B------:R-:W-:Y:S01]  /*1610*/  BPT.TRAP 0x1 ;  /* 0x000000040000795c */ /* 0x000fe20000300000 */
.L_x_24:
[----:B------:R-:W0:Y:S01]  /*1620*/  S2R R3, SR_TID.X ;  /* 0x0000000000037919 */ /* 0x000e220000002100 */
[----:B------:R-:W-:Y:S01]  /*1630*/  ULDC.64 UR4, c[0x0][0x280] ;  /* 0x0000a00000047ab9 */ /* 0x000fe20000000a00 */
[----:B------:R-:W1:Y:S01]  /*1640*/  S2R R5, SR_CTAID.Y ;  /* 0x0000000000057919 */ /* 0x000e620000002600 */
[----:B------:R-:W4:Y:S01]  /*1650*/  S2R R15, SR_CTAID.X ;  /* 0x00000000000f7919 */ /* 0x000f220000002500 */
[----:B0-----:R-:W-:-:S04]  /*1660*/  SHF.R.S32.HI R4, RZ, 0x1f, R3 ;  /* 0x0000001fff047819 */ /* 0x001fc80000011403 */
[----:B------:R-:W-:-:S04]  /*1670*/  LEA.HI R4, R4, R3, RZ, 0x7 ;  /* 0x0000000304047211 */ /* 0x000fc800078f38ff */
[----:B------:R-:W-:Y:S01]  /*1680*/  LOP3.LUT R4, R4, 0xffffff80, RZ, 0xc0, !PT ;  /* 0xffffff8004047812 */ /* 0x000fe200078ec0ff */
[----:B----4-:R-:W-:-:S04]  /*1690*/  IMAD.SHL.U32 R6, R15, 0x40, RZ ;  /* 0x000000400f067824 */ /* 0x010fc800078e00ff */
[----:B------:R-:W-:Y:S02]  /*16a0*/  IMAD.IADD R8, R3, 0x1, -R4 ;  /* 0x0000000103087824 */ /* 0x000fe400078e0a04 */
[----:B-1----:R-:W-:-:S03]  /*16b0*/  IMAD.SHL.U32 R4, R5, 0x80, RZ ;  /* 0x0000008005047824 */ /* 0x002fc600078e00ff */
[----:B------:R-:W-:Y:S02]  /*16c0*/  SHF.R.S32.HI R7, RZ, 0x1f, R8 ;  /* 0x0000001fff077819 */ /* 0x000fe40000011408 */
[----:B------:R-:W-:Y:S02]  /*16d0*/  ISETP.GE.AND P0, PT, R4, UR5, PT ;  /* 0x0000000504007c0c */ /* 0x000fe4000bf06270 */
[----:B------:R-:W-:Y:S02]  /*16e0*/  LEA.HI R3, R7, R8, RZ, 0x2 ;  /* 0x0000000807037211 */ /* 0x000fe400078f10ff */
[----:B------:R-:W-:Y:S02]  /*16f0*/  ISETP.GE.OR P0, PT, R6, UR4, P0 ;  /* 0x0000000406007c0c */ /* 0x000fe40008706670 */
[--C-:B------:R-:W-:Y:S02]  /*1700*/  SHF.R.S32.HI R10, RZ, 0x2, R3.reuse ;  /* 0x00000002ff0a7819 */ /* 0x100fe40000011403 */
[----:B------:R-:W-:-:S04]  /*1710*/  SHF.R.S32.HI R5, RZ, 0x1f, R3 ;  /* 0x0000001fff057819 */ /* 0x000fc80000011403 */
[----:B------:R-:W-:-:S04]  /*1720*/  LEA.HI R5, R5, R10, RZ, 0x3 ;  /* 0x0000000a05057211 */ /* 0x000fc800078f18ff */
[----:B------:R-:W-:Y:S01]  /*1730*/  LOP3.LUT R5, R5, 0xfffffff8, RZ, 0xc0, !PT ;  /* 0xfffffff805057812 */ /* 0x000fe200078ec0ff */
[----:B------:R-:W-:Y:S06]  /*1740*/  @P0 EXIT ;  /* 0x000000000000094d */ /* 0x000fec0003800000 */
[----:B------:R-:W0:Y:S01]  /*1750*/  LDC.64 R16, c[0x0][0x658] ;  /* 0x00019600ff107b82 */ /* 0x000e220000000a00 */
[----:B------:R-:W-:Y:S01]  /*1760*/  IMAD.IADD R10, R10, 0x1, -R5 ;  /* 0x000000010a0a7824 */ /* 0x000fe200078e0a05 */
[----:B------:R-:W-:Y:S02]  /*1770*/  LOP3.LUT R3, R3, 0x7ffffffc, RZ, 0xc0, !PT ;  /* 0x7ffffffc03037812 */ /* 0x000fe400078ec0ff */
[----:B------:R-:W-:Y:S02]  /*1780*/  LEA.HI R5, R7, R8, RZ, 0x5 ;  /* 0x0000000807057211 */ /* 0x000fe400078f28ff */
[----:B------:R-:W-:Y:S01]  /*1790*/  SHF.R.S32.HI R11, RZ, 0x1f, R10 ;  /* 0x0000001fff0b7819 */ /* 0x000fe2000001140a */
[----:B------:R-:W-:Y:S01]  /*17a0*/  IMAD.IADD R3, R8, 0x1, -R3 ;  /* 0x0000000108037824 */ /* 0x000fe200078e0a03 */
[----:B------:R-:W-:Y:S02]  /*17b0*/  SHF.R.S32.HI R5, RZ, 0x5, R5 ;  /* 0x00000005ff057819 */ /* 0x000fe40000011405 */
[----:B---3-5:R-:W-:Y:S01]  /*17c0*/  FSETP.NEU.AND P1, PT, R2, RZ, PT ;  /* 0x000000ff0200720b */ /* 0x028fe20003f2d000 */
[----:B------:R-:W-:-:S02]  /*17d0*/  IMAD.SHL.U32 R3, R3, 0x2, RZ ;  /* 0x0000000203037824 */ /* 0x000fc400078e00ff */
[----:B------:R-:W-:-:S03]  /*17e0*/  IMAD.WIDE R14, R15, 0x40, R10 ;  /* 0x000000400f0e7825 */ /* 0x000fc600078e020a */
[----:B------:R-:W-:Y:S01]  /*17f0*/  SHF.R.S32.HI R9, RZ, 0x1f, R3 ;  /* 0x0000001fff097819 */ /* 0x000fe20000011403 */
[C---:B------:R-:W-:Y:S01]  /*1800*/  IMAD R7, R5.reuse, -0x10, -R6 ;  /* 0xfffffff005077824 */ /* 0x040fe200078e0a06 */
[C---:B------:R-:W-:Y:S01]  /*1810*/  IADD3 R8, P0, R4.reuse, R3, RZ ;  /* 0x0000000304087210 */ /* 0x040fe20007f1e0ff */
[----:B------:R-:W-:Y:S01]  /*1820*/  IMAD.WIDE R14, R5, 0x10, R14 ;  /* 0x00000010050e7825 */ /* 0x000fe200078e020e */
[----:B------:R-:W-:Y:S02]  /*1830*/  IADD3 R3, -R3, UR5, -R4 ;  /* 0x0000000503037c10 */ /* 0x000fe4000fffe904 */
[----:B------:R-:W-:Y:S01]  /*1840*/  LEA.HI.X.SX32 R9, R4, R9, 0x1, P0 ;  /* 0x0000000904097211 */ /* 0x000fe200000f0eff */
[-C--:B0-----:R-:W-:Y:S01]  /*1850*/  IMAD R4, R15, R16.reuse, RZ ;  /* 0x000000100f047224 */ /* 0x081fe200078e02ff */
[----:B------:R-:W-:Y:S02]  /*1860*/  IADD3 R10, R7, UR4, -R10 ;  /* 0x00000004070a7c10 */ /* 0x000fe4000fffe80a */
[----:B------:R-:W-:Y:S01]  /*1870*/  ISETP.GT.AND P0, PT, R3, RZ, PT ;  /* 0x000000ff0300720c */ /* 0x000fe20003f04270 */
[----:B------:R-:W-:Y:S01]  /*1880*/  IMAD.WIDE.U32 R12, R14, R16, R8 ;  /* 0x000000100e0c7225 */ /* 0x000fe200078e0008 */
[----:B------:R-:W-:-:S02]  /*1890*/  SHF.L.U64.HI R11, R16, 0x3, R17 ;  /* 0x00000003100b7819 */ /* 0x000fc40000010211 */
[----:B------:R-:W-:Y:S01]  /*18a0*/  ISETP.GT.AND P2, PT, R10, RZ, P0 ;  /* 0x000000ff0a00720c */ /* 0x000fe20000744270 */
[----:B------:R-:W-:Y:S02]  /*18b0*/  IMAD R7, R14, R17, R4 ;  /* 0x000000110e077224 */ /* 0x000fe400078e0204 */
[----:B------:R-:W-:Y:S02]  /*18c0*/  IMAD.SHL.U32 R16, R16, 0x8, RZ ;  /* 0x0000000810107824 */ /* 0x000fe400078e00ff */
[----:B------:R-:W-:Y:S01]  /*18d0*/  IMAD.IADD R7, R13, 0x1, R7 ;  /* 0x000000010d077824 */ /* 0x000fe200078e0207 */
[----:B------:R-:W-:Y:S07]  /*18e0*/  @!P1 BRA `(.L_x_28) ;  /* 0x0000002c00f49947 */ /* 0x000fee0003800000 */
[----:B------:R-:W-:Y:S01]  /*18f0*/  ULDC.64 UR6, c[0x0][0x630] ;  /* 0x00018c0000067ab9 */ /* 0x000fe20000000a00 */
[----:B------:R-:W-:Y:S01]  /*1900*/  ULDC.64 UR8, c[0x0][0x628] ;  /* 0x00018a0000087ab9 */ /* 0x000fe20000000a00 */
[----:B------:R-:W-:Y:S01]  /*1910*/  IMAD R13, R15, UR6, RZ ;  /* 0x000000060f0d7c24 */ /* 0x000fe2000f8e02ff */
[----:B------:R-:W-:Y:S01]  /*1920*/  ULDC.64 UR4, c[0x0][0x650] ;  /* 0x0001940000047ab9 */ /* 0x000fe20000000a00 */
[----:B------:R-:W-:-:S04]  /*1930*/  IMAD.WIDE.U32 R18, R14, UR6, R8 ;  /* 0x000000060e127c25 */ /* 0x000fc8000f8e0008 */
[----:B------:R-:W-:Y:S01]  /*1940*/  IMAD R13, R14, UR7, R13 ;  /* 0x000000070e0d7c24 */ /* 0x000fe2000f8e020d */
[----:B------:R-:W-:-:S03]  /*1950*/  LEA R4, P1, R18, UR8, 0x1 ;  /* 0x0000000812047c11 */ /* 0x000fc6000f8208ff */
[----:B------:R-:W-:-:S05]  /*1960*/  IMAD.IADD R5, R19, 0x1, R13 ;  /* 0x0000000113057824 */ /* 0x000fca00078e020d */
[----:B------:R-:W-:-:S05]  /*1970*/  LEA.HI.X R5, R18, UR9, R5, 0x1, P1 ;  /* 0x0000000912057c11 */ /* 0x000fca00088f0c05 */
[----:B------:R-:W3:Y:S01]  /*1980*/  @P2 LDG.E.LTC128B.U16 R17, desc[UR12][R4.64] ;  /* 0x0000000c04112981 */ /* 0x000ee2000c1e1520 */
[C---:B------:R-:W-:Y:S01]  /*1990*/  LEA R6, P4, R12.reuse, UR4, 0x1 ;  /* 0x000000040c067c11 */ /* 0x040fe2000f8808ff */
[----:B------:R-:W-:Y:S01]  /*19a0*/  BSSY B0, `(.L_x_29) ;  /* 0x000000b000007945 */ /* 0x000fe20003800000 */
[----:B------:R-:W-:Y:S02]  /*19b0*/  ISETP.GT.AND P1, PT, R3, 0x1, PT ;  /* 0x000000010300780c */ /* 0x000fe40003f24270 */
[----:B------:R-:W-:Y:S02]  /*19c0*/  LEA.HI.X R7, R12, UR5, R7, 0x1, P4 ;  /* 0x000000050c077c11 */ /* 0x000fe4000a0f0c07 */
[----:B------:R-:W-:Y:S01]  /*19d0*/  ISETP.GT.AND P3, PT, R10, RZ, P1 ;  /* 0x000000ff0a00720c */ /* 0x000fe20000f64270 */
[----:B---3--:R-:W-:-:S04]  /*19e0*/  IMAD.U32 R19, R17, 0x10000, RZ ;  /* 0x0001000011137824 */ /* 0x008fc800078e00ff */
[----:B------:R-:W-:-:S04]  /*19f0*/  FMUL R19, R19, R2 ;  /* 0x0000000213137220 */ /* 0x000fc80000400000 */
[----:B--2---:R-:W-:-:S05]  /*1a00*/  FFMA R19, R24, R0, R19 ;  /* 0x0000000018137223 */ /* 0x004fca0000000013 */
[----:B------:R-:W-:-:S05]  /*1a10*/  F2FP.BF16.F32.PACK_AB R19, RZ, R19 ;  /* 0x00000013ff13723e */ /* 0x000fca00000010ff */
[----:B------:R0:W-:Y:S01]  /*1a20*/  @P2 STG.E.U16 desc[UR12][R6.64], R19 ;  /* 0x0000001306002986 */ /* 0x0001e2000c10150c */
[----:B------:R-:W-:Y:S05]  /*1a30*/  @!P3 BRA `(.L_x_30) ;  /* 0x000000000004b947 */ /* 0x000fea0003800000 */
[----:B------:R1:W5:Y:S02]  /*1a40*/  LDG.E.LTC128B.U16 R17, desc[UR12][R4.64+0x2] ;  /* 0x0000020c04117981 */ /* 0x000364000c1e1520 */
.L_x_30:
[----:B------:R-:W-:Y:S05]  /*1a50*/  BSYNC B0 ;  /* 0x0000000000007941 */ /* 0x000fea0003800000 */
.L_x_29:
[----:B------:R-:W-:Y:S01]  /*1a60*/  USHF.L.U32 UR5, UR6, 0x3, URZ ;  /* 0x0000000306057899 */ /* 0x000fe2000800063f */
[----:B-----5:R-:W-:Y:S01]  /*1a70*/  IMAD.U32 R15, R17, 0x10000, RZ ;  /* 0x00010000110f7824 */ /* 0x020fe200078e00ff */
[----:B------:R-:W-:Y:S01]  /*1a80*/  USHF.L.U64.HI UR4, UR6, 0x3, UR7 ;  /* 0x0000000306047899 */ /* 0x000fe20008010207 */
[----:B------:R-:W-:Y:S02]  /*1a90*/  ISETP.GT.AND P0, PT, R10, 0x8, P0 ;  /* 0x000000080a00780c */ /* 0x000fe40000704270 */
[----:B------:R-:W-:Y:S01]  /*1aa0*/  FMUL R12, R15, R2 ;  /* 0x000000020f0c7220 */ /* 0x000fe20000400000 */
[----:B------:R-:W-:Y:S02]  /*1ab0*/  IMAD.U32 R18, RZ, RZ, UR5 ;  /* 0x00000005ff127e24 */ /* 0x000fe4000f8e00ff */
[----:B0-----:R-:W-:Y:S02]  /*1ac0*/  IMAD.U32 R19, RZ, RZ, UR4 ;  /* 0x00000004ff137e24 */ /* 0x001fe4000f8e00ff */
[----:B------:R-:W-:Y:S01]  /*1ad0*/  FFMA R12, R25, R0, R12 ;  /* 0x00000000190c7223 */ /* 0x000fe2000000000c */
[----:B------:R-:W-:-:S04]  /*1ae0*/  IMAD.WIDE.U32 R18, R14, UR6, R18 ;  /* 0x000000060e127c25 */ /* 0x000fc8000f8e0012 */
[----:B------:R-:W-:Y:S02]  /*1af0*/  F2FP.BF16.F32.PACK_AB R12, RZ, R12 ;  /* 0x0000000cff0c723e */ /* 0x000fe400000010ff */
[----:B------:R-:W-:-:S03]  /*1b00*/  IADD3 R14, P2, R8, R18, RZ ;  /* 0x00000012080e7210 */ /* 0x000fc60007f5e0ff */
[----:B------:R0:W-:Y:S01]  /*1b10*/  @P3 STG.E.U16 desc[UR12][R6.64+0x2], R12 ;  /* 0x0000020c06003986 */ /* 0x0001e2000c10150c */
[----:B------:R-:W-:Y:S02]  /*1b20*/  IADD3.X R9, R9, R13, R19, P2, !PT ;  /* 0x0000000d09097210 */ /* 0x000fe400017fe413 */
[----:B------:R-:W-:-:S04]  /*1b30*/  LEA R8, P2, R14, UR8, 0x1 ;  /* 0x000000080e087c11 */ /* 0x000fc8000f8408ff */
[----:B------:R-:W-:Y:S02]  /*1b40*/  LEA.HI.X R9, R14, UR9, R9, 0x1, P2 ;  /* 0x000000090e097c11 */ /* 0x000fe400090f0c09 */
[----:B------:R-:W-:-:S06]  /*1b50*/  PRMT R14, R17, 0x7610, R14 ;  /* 0x00007610110e7816 */ /* 0x000fcc000000000e */
[----:B------:R-:W2:Y:S01]  /*1b60*/  @P0 LDG.E.LTC128B.U16 R14, desc[UR12][R8.64] ;  /* 0x0000000c080e0981 */ /* 0x000ea2000c1e1520 */
[C---:B------:R-:W-:Y:S01]  /*1b70*/  SHF.L.U64.HI R11, R16.reuse, 0x1, R11 ;  /* 0x00000001100b7819 */ /* 0x040fe2000001020b */
[----:B------:R-:W-:Y:S01]  /*1b80*/  BSSY B0, `(.L_x_31) ;  /* 0x000000b000007945 */ /* 0x000fe20003800000 */
[----:B------:R-:W-:Y:S02]  /*1b90*/  LEA R16, P2, R16, R6, 0x1 ;  /* 0x0000000610107211 */ /* 0x000fe400078408ff */
[----:B------:R-:W-:-:S03]  /*1ba0*/  ISETP.GT.AND P1, PT, R10, 0x8, P1 ;  /* 0x000000080a00780c */ /* 0x000fc60000f24270 */
[----:B------:R-:W-:Y:S02]  /*1bb0*/  IMAD.X R17, R11, 0x1, R7, P2 ;  /* 0x000000010b117824 */ /* 0x000fe400010e0607 */
[----:B--2---:R-:W-:-:S04]  /*1bc0*/  IMAD.U32 R13, R14, 0x10000, RZ ;  /* 0x000100000e0d7824 */ /* 0x004fc800078e00ff */
[----:B------:R-:W-:-:S04]  /*1bd0*/  FMUL R13, R13, R2 ;  /* 0x000000020d0d7220 */ /* 0x000fc80000400000 */
[----:B------:R-:W-:-:S05]  /*1be0*/  FFMA R13, R26, R0, R13 ;  /* 0x000000001a0d7223 */ /* 0x000fca000000000d */
[----:B------:R-:W-:-:S05]  /*1bf0*/  F2FP.BF16.F32.PACK_AB R13, RZ, R13 ;  /* 0x0000000dff0d723e */ /* 0x000fca00000010ff */
[----:B------:R0:W-:Y:S01]  /*1c00*/  @P0 STG.E.U16 desc[UR12][R16.64], R13 ;  /* 0x0000000d10000986 */ /* 0x0001e2000c10150c */
[----:B------:R-:W-:Y:S05]  /*1c10*/  @!P1 BRA `(.L_x_32) ;  /* 0x0000000000049947 */ /* 0x000fea0003800000 */
[----:B------:R2:W5:Y:S02]  /*1c20*/  LDG.E.LTC128B.U16 R14, desc[UR12][R8.64+0x2] ;  /* 0x0000020c080e7981 */ /* 0x000564000c1e1520 */
.L_x_32:
[----:B------:R-:W-:Y:S05]  /*1c30*/  BSYNC B0 ;  /* 0x0000000000007941 */ /* 0x000fea0003800000 */
.L_x_31:
[----:B-----5:R-:W-:Y:S01]  /*1c40*/  IMAD.U32 R11, R14, 0x10000, RZ ;  /* 0x000100000e0b7824 */ /* 0x020fe200078e00ff */
[----:B------:R-:W-:Y:S01]  /*1c50*/  ISETP.GT.AND P0, PT, R3, 0x8, PT ;  /* 0x000000080300780c */ /* 0x000fe20003f04270 */
[----:B0-----:R-:W-:Y:S01]  /*1c60*/  @P1 IMAD.MOV.U32 R13, RZ, RZ, R17 ;  /* 0x000000ffff0d1224 */ /* 0x001fe200078e0011 */
[----:B------:R-:W-:Y:S01]  /*1c70*/  BSSY B0, `(.L_x_33) ;  /* 0x000000a000007945 */ /* 0x000fe20003800000 */
[----:B------:R-:W-:Y:S01]  /*1c80*/  FMUL R12, R11, R2 ;  /* 0x000000020b0c7220 */ /* 0x000fe20000400000 */
[----:B------:R-:W-:-:S03]  /*1c90*/  ISETP.GT.AND P2, PT, R10, RZ, P0 ;  /* 0x000000ff0a00720c */ /* 0x000fc60000744270 */
[----:B------:R-:W-:-:S05]  /*1ca0*/  FFMA R12, R27, R0, R12 ;  /* 0x000000001b0c7223 */ /* 0x000fca000000000c */
[----:B------:R-:W-:-:S04]  /*1cb0*/  F2FP.BF16.F32.PACK_AB R12, RZ, R12 ;  /* 0x0000000cff0c723e */ /* 0x000fc800000010ff */
[----:B------:R-:W-:Y:S01]  /*1cc0*/  PRMT R11, R12, 0x7610, R11 ;  /* 0x000076100c0b7816 */ /* 0x000fe2000000000b */
[----:B------:R-:W-:-:S05]  /*1cd0*/  @P1 IMAD.MOV.U32 R12, RZ, RZ, R16 ;  /* 0x000000ffff0c1224 */ /* 0x000fca00078e0010 */
[----:B------:R0:W-:Y:S01]  /*1ce0*/  @P1 STG.E.U16 desc[UR12][R12.64+0x2], R11 ;  /* 0x0000020b0c001986 */ /* 0x0001e2000c10150c */
[----:B------:R-:W-:Y:S05]  /*1cf0*/  @!P2 BRA `(.L_x_34) ;  /* 0x000000000004a947 */ /* 0x000fea0003800000 */
[----:B------:R3:W5:Y:S02]  /*1d00*/  LDG.E.LTC128B.U16 R14, desc[UR12][R4.64+0x10] ;  /* 0x0000100c040e7981 */ /* 0x000764000c1e1520 */
.L_x_34:
[----:B------:R-:W-:Y:S05]  /*1d10*/  BSYNC B0 ;  /* 0x0000000000007941 */ /* 0x000fea0003800000 */
.L_x_33:
[----:B0----5:R-:W-:Y:S01]  /*1d20*/  IMAD.U32 R11, R14, 0x10000, RZ ;  /* 0x000100000e0b7824 */ /* 0x021fe200078e00ff */
[----:B------:R-:W-:Y:S01]  /*1d30*/  ISETP.GT.AND P1, PT, R3, 0x9, PT ;  /* 0x000000090300780c */ /* 0x000fe20003f24270 */
[----:B------:R-:W-:Y:S02]  /*1d40*/  BSSY B0, `(.L_x_35) ;  /* 0x0000008000007945 */ /* 0x000fe40003800000 */
[----:B------:R-:W-:Y:S01]  /*1d50*/  FMUL R11, R11, R2 ;  /* 0x000000020b0b7220 */ /* 0x000fe20000400000 */
[----:B------:R-:W-:-:S03]  /*1d60*/  ISETP.GT.AND P3, PT, R10, RZ, P1 ;  /* 0x000000ff0a00720c */ /* 0x000fc60000f64270 */
[----:B------:R-:W-:-:S05]  /*1d70*/  FFMA R11, R28, R0, R11 ;  /* 0x000000001c0b7223 */ /* 0x000fca000000000b */
[----:B------:R-:W-:-:S05]  /*1d80*/  F2FP.BF16.F32.PACK_AB R11, RZ, R11 ;  /* 0x0000000bff0b723e */ /* 0x000fca00000010ff */
[----:B------:R0:W-:Y:S01]  /*1d90*/  @P2 STG.E.U16 desc[UR12][R6.64+0x10], R11 ;  /* 0x0000100b06002986 */ /* 0x0001e2000c10150c */
[----:B------:R-:W-:Y:S05]  /*1da0*/  @!P3 BRA `(.L_x_36) ;  /* 0x000000000004b947 */ /* 0x000fea0003800000 */
[----:B------:R4:W5:Y:S02]  /*1db0*/  LDG.E.LTC128B.U16 R14, desc[UR12][R4.64+0x12] ;  /* 0x0000120c040e7981 */ /* 0x000964000c1e1520 */
.L_x_36:
[----:B------:R-:W-:Y:S05]  /*1dc0*/  BSYNC B0 ;  /* 0x0000000000007941 */ /* 0x000fea0003800000 */
.L_x_35:
[----:B0----5:R-:W-:Y:S01]  /*1dd0*/  IMAD.U32 R11, R14, 0x10000, RZ ;  /* 0x000100000e0b7824 */ /* 0x021fe200078e00ff */
[----:B------:R-:W-:Y:S01]  /*1de0*/  ISETP.GT.AND P0, PT, R10, 0x8, P0 ;  /* 0x000000080a00780c */ /* 0x000fe20000704270 */
[----:B------:R-:W-:Y:S02]  /*1df0*/  BSSY B0, `(.L_x_37) ;  /* 0x0000007000007945 */ /* 0x000fe40003800000 */
[----:B------:R-:W-:-:S04]  /*1e00*/  FMUL R12, R11, R2 ;  /* 0x000000020b0c7220 */ /* 0x000fc80000400000 */
[----:B------:R-:W-:-:S05]  /*1e10*/  FFMA R12, R29, R0, R12 ;  /* 0x000000001d0c7223 */ /* 0x000fca000000000c */
[----:B------:R-:W-:-:S05]  /*1e20*/  F2FP.BF16.F32.PACK_AB R12, RZ, R12 ;  /* 0x0000000cff0c723e */ /* 0x000fca00000010ff */
[----:B------:R0:W-:Y:S01]  /*1e30*/  @P3 STG.E.U16 desc[UR12][R6.64+0x12], R12 ;  /* 0x0000120c06003986 */ /* 0x0001e2000c10150c */
[----:B------:R-:W-:Y:S05]  /*1e40*/  @!P0 BRA `(.L_x_38) ;  /* 0x0000000000048947 */ /* 0x000fea0003800000 */
[----:B------:R0:W5:Y:S02]  /*1e50*/  LDG.E.LTC128B.U16 R14, desc[UR12][R8.64+0x10] ;  /* 0x0000100c080e7981 */ /* 0x000164000c1e1520 */
.L_x_38:
[----:B------:R-:W-:Y:S05]  /*1e60*/  BSYNC B0 ;  /* 0x0000000000007941 */ /* 0x000fea0003800000 */
.L_x_37:
[----:B-----5:R-:W-:Y:S01]  /*1e70*/  IMAD.U32 R11, R14, 0x10000, RZ ;  /* 0x000100000e0b7824 */ /* 0x020fe200078e00ff */
[----:B------:R-:W-:Y:S01]  /*1e80*/  ISETP.GT.AND P1, PT, R10, 0x8, P1 ;  /* 0x000000080a00780c */ /* 0x000fe20000f24270 */
[----:B0-----:R-:W-:Y:S01]  /*1e90*/  @P0 IMAD.MOV.U32 R12, RZ, RZ, R16 ;  /* 0x000000ffff0c0224 */ /* 0x001fe200078e0010 */
[----:B------:R-:W-:Y:S01]  /*1ea0*/  BSSY B0, `(.L_x_39) ;  /* 0x0000008000007945 */ /* 0x000fe20003800000 */
[----:B------:R-:W-:Y:S01]  /*1eb0*/  FMUL R11, R11, R2 ;  /* 0x000000020b0b7220 */ /* 0x000fe20000400000 */
[----:B------:R-:W-:-:S03]  /*1ec0*/  @P0 IMAD.MOV.U32 R13, RZ, RZ, R17 ;  /* 0x000000ffff0d0224 */ /* 0x000fc600078e0011 */
[----:B------:R-:W-:-:S05]  /*1ed0*/  FFMA R11, R30, R0, R11 ;  /* 0x000000001e0b7223 */ /* 0x000fca000000000b */
[----:B------:R-:W-:-:S05]  /*1ee0*/  F2FP.BF16.F32.PACK_AB R11, RZ, R11 ;  /* 0x0000000bff0b723e */ /* 0x000fca00000010ff */
[----:B------:R0:W-:Y:S01]  /*1ef0*/  @P0 STG.E.U16 desc[UR12][R12.64+0x10], R11 ;  /* 0x0000100b0c000986 */ /* 0x0001e2000c10150c */
[----:B------:R-:W-:Y:S05]  /*1f00*/  @!P1 BRA `(.L_x_40) ;  /* 0x0000000000049947 */ /* 0x000fea0003800000 */
[----:B------:R0:W5:Y:S02]  /*1f10*/  LDG.E.LTC128B.U16 R14, desc[UR12][R8.64+0x12] ;  /* 0x0000120c080e7981 */ /* 0x000164000c1e1520 */
.L_x_40:
[----:B------:R-:W-:Y:S05]  /*1f20*/  BSYNC B0 ;  /* 0x0000000000007941 */ /* 0x000fea0003800000 */
.L_x_39:
[----:B0----5:R-:W-:Y:S01]  /*1f30*/  IMAD.U32 R11, R14, 0x10000, RZ ;  /* 0x000100000e0b7824 */ /* 0x021fe200078e00ff */
[----:B------:R-:W-:Y:S01]  /*1f40*/  ISETP.GT.AND P0, PT, R3, 0x10, PT ;  /* 0x000000100300780c */ /* 0x000fe20003f04270 */
[----:B------:R-:W-:Y:S01]  /*1f50*/  @P1 IMAD.MOV.U32 R13, RZ, RZ, R17 ;  /* 0x000000ffff0d1224 */ /* 0x000fe200078e0011 */
        /* <DEDUP_REMOVED lines=10> */
.L_x_42:
[----:B------:R-:W-:Y:S05]  /*2000*/  BSYNC B0 ;  /* 0x0000000000007941 */ /* 0x000fea0003800000 */
.L_x_41:
        /* <DEDUP_REMOVED lines=10> */
.L_x_44:
[----:B------:R-:W-:Y:S05]  /*20b0*/  BSYNC B0 ;  /* 0x0000000000007941 */ /* 0x000fea0003800000 */
.L_x_43:
        /* <DEDUP_REMOVED lines=9> */
.L_x_46:
[----:B------:R-:W-:Y:S05]  /*2150*/  BSYNC B0 ;  /* 0x0000000000007941 */ /* 0x000fea0003800000 */
.L_x_45:
        /* <DEDUP_REMOVED lines=11> */
.L_x_48:
[----:B------:R-:W-:Y:S05]  /*2210*/  BSYNC B0 ;  /* 0x0000000000007941 */ /* 0x000fea0003800000 */
.L_x_47:
        /* <DEDUP_REMOVED lines=13> */
.L_x_50:
[----:B------:R-:W-:Y:S05]  /*22f0*/  BSYNC B0 ;  /* 0x0000000000007941 */ /* 0x000fea0003800000 */
.L_x_49:
        /* <DEDUP_REMOVED lines=10> */
.L_x_52:
[----:B------:R-:W-:Y:S05]  /*23a0*/  BSYNC B0 ;  /* 0x0000000000007941 */ /* 0x000fea0003800000 */
.L_x_51:
        /* <DEDUP_REMOVED lines=9> */
.L_x_54:
[----:B------:R-:W-:Y:S05]  /*2440*/  BSYNC B0 ;  /* 0x0000000000007941 */ /* 0x000fea0003800000 */
.L_x_53:
        /* <DEDUP_REMOVED lines=11> */
.L_x_56:
[----:B------:R-:W-:Y:S05]  /*2500*/  BSYNC B0 ;  /* 0x0000000000007941 */ /* 0x000fea0003800000 */
.L_x_55:
        /* <DEDUP_REMOVED lines=13> */
.L_x_58:
[----:B------:R-:W-:Y:S05]  /*25e0*/  BSYNC B0 ;  /* 0x0000000000007941 */ /* 0x000fea0003800000 */
.L_x_57:
        /* <DEDUP_REMOVED lines=10> */
.L_x_60:
[----:B------:R-:W-:Y:S05]  /*2690*/  BSYNC B0 ;  /* 0x0000000000007941 */ /* 0x000fea0003800000 */
.L_x_59:
        /* <DEDUP_REMOVED lines=9> */
.L_x_62:
[----:B------:R-:W-:Y:S05]  /*2730*/  BSYNC B0 ;  /* 0x0000000000007941 */ /* 0x000fea0003800000 */
.L_x_61:
        /* <DEDUP_REMOVED lines=11> */
.L_x_64:
[----:B------:R-:W-:Y:S05]  /*27f0*/  BSYNC B0 ;  /* 0x0000000000007941 */ /* 0x000fea0003800000 */
.L_x_63:
        /* <DEDUP_REMOVED lines=13> */
.L_x_66:
[----:B------:R-:W-:Y:S05]  /*28d0*/  BSYNC B0 ;  /* 0x0000000000007941 */ /* 0x000fea0003800000 */
.L_x_65:
        /* <DEDUP_REMOVED lines=10> */
.L_x_68:
[----:B------:R-:W-:Y:S05]  /*2980*/  BSYNC B0 ;  /* 0x0000000000007941 */ /* 0x000fea0003800000 */
.L_x_67:
        /* <DEDUP_REMOVED lines=9> */
.L_x_70:
[----:B------:R-:W-:Y:S05]  /*2a20*/  BSYNC B0 ;  /* 0x0000000000007941 */ /* 0x000fea0003800000 */
.L_x_69:
        /* <DEDUP_REMOVED lines=11> */
.L_x_72:
[----:B------:R-:W-:Y:S05]  /*2ae0*/  BSYNC B0 ;  /* 0x0000000000007941 */ /* 0x000fea0003800000 */
.L_x_71:
        /* <DEDUP_REMOVED lines=13> */
.L_x_74:
[----:B------:R-:W-:Y:S05]  /*2bc0*/  BSYNC B0 ;  /* 0x0000000000007941 */ /* 0x000fea0003800000 */
.L_x_73:
        /* <DEDUP_REMOVED lines=10> */
.L_x_76:
[----:B------:R-:W-:Y:S05]  /*2c70*/  BSYNC B0 ;  /* 0x0000000000007941 */ /* 0x000fea0003800000 */
.L_x_75:
        /* <DEDUP_REMOVED lines=9> */
.L_x_78:
[----:B------:R-:W-:Y:S05]  /*2d10*/  BSYNC B0 ;  /* 0x0000000000007941 */ /* 0x000fea0003800000 */
.L_x_77:
        /* <DEDUP_REMOVED lines=11> */
.L_x_80:
[----:B------:R-:W-:Y:S05]  /*2dd0*/  BSYNC B0 ;  /* 0x0000000000007941 */ /* 0x000fea0003800000 */
.L_x_79:
        /* <DEDUP_REMOVED lines=13> */
.L_x_82:
[----:B------:R-:W-:Y:S05]  /*2eb0*/  BSYNC B0 ;  /* 0x0000000000007941 */ /* 0x000fea0003800000 */
.L_x_81:
        /* <DEDUP_REMOVED lines=10> */
.L_x_84:
[----:B------:R-:W-:Y:S05]  /*2f60*/  BSYNC B0 ;  /* 0x0000000000007941 */ /* 0x000fea0003800000 */
.L_x_83:
        /* <DEDUP_REMOVED lines=9> */
.L_x_86:
[----:B------:R-:W-:Y:S05]  /*3000*/  BSYNC B0 ;  /* 0x0000000000007941 */ /* 0x000fea0003800000 */
.L_x_85:
        /* <DEDUP_REMOVED lines=11> */
.L_x_88:
[----:B------:R-:W-:Y:S05]  /*30c0*/  BSYNC B0 ;  /* 0x0000000000007941 */ /* 0x000fea0003800000 */
.L_x_87:
        /* <DEDUP_REMOVED lines=13> */
.L_x_90:
[----:B------:R-:W-:Y:S05]  /*31a0*/  BSYNC B0 ;  /* 0x0000000000007941 */ /* 0x000fea0003800000 */
.L_x_89:
        /* <DEDUP_REMOVED lines=10> */
.L_x_92:
[----:B------:R-:W-:Y:S05]  /*3250*/  BSYNC B0 ;  /* 0x0000000000007941 */ /* 0x000fea0003800000 */
.L_x_91:
        /* <DEDUP_REMOVED lines=9> */
.L_x_94:
[----:B------:R-:W-:Y:S05]  /*32f0*/  BSYNC B0 ;  /* 0x0000000000007941 */ /* 0x000fea0003800000 */
.L_x_93:
        /* <DEDUP_REMOVED lines=11> */
.L_x_96:
[----:B------:R-:W-:Y:S05]  /*33b0*/  BSYNC B0 ;  /* 0x0000000000007941 */ /* 0x000fea0003800000 */
.L_x_95:
        /* <DEDUP_REMOVED lines=13> */
.L_x_98:
[----:B------:R-:W-:Y:S05]  /*3490*/  BSYNC B0 ;  /* 0x0000000000007941 */ /* 0x000fea0003800000 */
.L_x_97:
        /* <DEDUP_REMOVED lines=10> */
.L_x_100:
[----:B------:R-:W-:Y:S05]  /*3540*/  BSYNC B0 ;  /* 0x0000000000007941 */ /* 0x000fea0003800000 */
.L_x_99:
        /* <DEDUP_REMOVED lines=9> */
.L_x_102:
[----:B------:R-:W-:Y:S05]  /*35e0*/  BSYNC B0 ;  /* 0x0000000000007941 */ /* 0x000fea0003800000 */
.L_x_101:
        /* <DEDUP_REMOVED lines=11> */
.L_x_104:
[----:B------:R-:W-:Y:S05]  /*36a0*/  BSYNC B0 ;  /* 0x0000000000007941 */ /* 0x000fea0003800000 */
.L_x_103:
        /* <DEDUP_REMOVED lines=13> */
.L_x_106:
[----:B------:R-:W-:Y:S05]  /*3780*/  BSYNC B0 ;  /* 0x0000000000007941 */ /* 0x000fea0003800000 */
.L_x_105:
        /* <DEDUP_REMOVED lines=10> */
.L_x_108:
[----:B------:R-:W-:Y:S05]  /*3830*/  BSYNC B0 ;  /* 0x0000000000007941 */ /* 0x000fea0003800000 */
.L_x_107:
        /* <DEDUP_REMOVED lines=9> */
.L_x_110:
[----:B------:R-:W-:Y:S05]  /*38d0*/  BSYNC B0 ;  /* 0x0000000000007941 */ /* 0x000fea0003800000 */
.L_x_109:
        /* <DEDUP_REMOVED lines=11> */
.L_x_112:
[----:B------:R-:W-:Y:S05]  /*3990*/  BSYNC B0 ;  /* 0x0000000000007941 */ /* 0x000fea0003800000 */
.L_x_111:
        /* <DEDUP_REMOVED lines=13> */
.L_x_114:
[----:B------:R-:W-:Y:S05]  /*3a70*/  BSYNC B0 ;  /* 0x0000000000007941 */ /* 0x000fea0003800000 */
.L_x_113:
        /* <DEDUP_REMOVED lines=10> */
.L_x_116:
[----:B------:R-:W-:Y:S05]  /*3b20*/  BSYNC B0 ;  /* 0x0000000000007941 */ /* 0x000fea0003800000 */
.L_x_115:
        /* <DEDUP_REMOVED lines=9> */
.L_x_118:
[----:B------:R-:W-:Y:S05]  /*3bc0*/  BSYNC B0 ;  /* 0x0000000000007941 */ /* 0x000fea0003800000 */
.L_x_117:
        /* <DEDUP_REMOVED lines=11> */
.L_x_120:
[----:B------:R-:W-:Y:S05]  /*3c80*/  BSYNC B0 ;  /* 0x0000000000007941 */ /* 0x000fea0003800000 */
.L_x_119:
        /* <DEDUP_REMOVED lines=13> */
.L_x_122:
[----:B------:R-:W-:Y:S05]  /*3d60*/  BSYNC B0 ;  /* 0x0000000000007941 */ /* 0x000fea0003800000 */
.L_x_121:
        /* <DEDUP_REMOVED lines=10> */
.L_x_124:
[----:B------:R-:W-:Y:S05]  /*3e10*/  BSYNC B0 ;  /* 0x0000000000007941 */ /* 0x000fea0003800000 */
.L_x_123:
        /* <DEDUP_REMOVED lines=9> */
.L_x_126:
[----:B------:R-:W-:Y:S05]  /*3eb0*/  BSYNC B0 ;  /* 0x0000000000007941 */ /* 0x000fea0003800000 */
.L_x_125:
        /* <DEDUP_REMOVED lines=11> */
.L_x_128:
[----:B------:R-:W-:Y:S05]  /*3f70*/  BSYNC B0 ;  /* 0x0000000000007941 */ /* 0x000fea0003800000 */
.L_x_127:
        /* <DEDUP_REMOVED lines=13> */
.L_x_130:
[----:B------:R-:W-:Y:S05]  /*4050*/  BSYNC B0 ;  /* 0x0000000000007941 */ /* 0x000fea0003800000 */
.L_x_129:
        /* <DEDUP_REMOVED lines=10> */
.L_x_132:
[----:B------:R-:W-:Y:S05]  /*4100*/  BSYNC B0 ;  /* 0x0000000000007941 */ /* 0x000fea0003800000 */
.L_x_131:
        /* <DEDUP_REMOVED lines=9> */
.L_x_134:
[----:B------:R-:W-:Y:S05]  /*41a0*/  BSYNC B0 ;  /* 0x0000000000007941 */ /* 0x000fea0003800000 */
.L_x_133:
        /* <DEDUP_REMOVED lines=11> */
.L_x_136:
[----:B------:R-:W-:Y:S05]  /*4260*/  BSYNC B0 ;  /* 0x0000000000007941 */ /* 0x000fea0003800000 */
.L_x_135:
        /* <DEDUP_REMOVED lines=13> */
.L_x_138:
[----:B------:R-:W-:Y:S05]  /*4340*/  BSYNC B0 ;  /* 0x0000000000007941 */ /* 0x000fea0003800000 */
.L_x_137:
        /* <DEDUP_REMOVED lines=10> */
.L_x_140:
[----:B------:R-:W-:Y:S05]  /*43f0*/  BSYNC B0 ;  /* 0x0000000000007941 */ /* 0x000fea0003800000 */
.L_x_139:
        /* <DEDUP_REMOVED lines=9> */
.L_x_142:
[----:B------:R-:W-:Y:S05]  /*4490*/  BSYNC B0 ;  /* 0x0000000000007941 */ /* 0x000fea0003800000 */
.L_x_141:
        /* <DEDUP_REMOVED lines=11> */
.L_x_144:
[----:B------:R-:W-:Y:S05]  /*4550*/  BSYNC B0 ;  /* 0x0000000000007941 */ /* 0x000fea0003800000 */
.L_x_143:
        /* <DEDUP_REMOVED lines=13> */
.L_x_146:
[----:B------:R-:W-:Y:S05]  /*4630*/  BSYNC B0 ;  /* 0x0000000000007941 */ /* 0x000fea0003800000 */
.L_x_145:
        /* <DEDUP_REMOVED lines=10> */
.L_x_148:
[----:B------:R-:W-:Y:S05]  /*46e0*/  BSYNC B0 ;  /* 0x0000000000007941 */ /* 0x000fea0003800000 */
.L_x_147:
[----:B-----5:R-:W-:Y:S01]  /*46f0*/  IMAD.U32 R3, R14, 0x10000, RZ ;  /* 0x000100000e037824 */ /* 0x020fe200078e00ff */
[----:B------:R-:W-:Y:S01]  /*4700*/  ISETP.GT.AND P0, PT, R10, 0x8, P0 ;  /* 0x000000080a00780c */ /* 0x000fe20000704270 */
[----:B------:R-:W-:Y:S02]  /*4710*/  BSSY B0, `(.L_x_149) ;  /* 0x0000007000007945 */ /* 0x000fe40003800000 */
[----:B01-34-:R-:W-:-:S04]  /*4720*/  FMUL R4, R3, R2 ;  /* 0x0000000203047220 */ /* 0x01bfc80000400000 */
[----:B------:R-:W-:-:S05]  /*4730*/  FFMA R4, R85, R0, R4 ;  /* 0x0000000055047223 */ /* 0x000fca0000000004 */
[----:B------:R-:W-:-:S05]  /*4740*/  F2FP.BF16.F32.PACK_AB R4, RZ, R4 ;  /* 0x00000004ff04723e */ /* 0x000fca00000010ff */
[----:B------:R0:W-:Y:S01]  /*4750*/  @P3 STG.E.U16 desc[UR12][R6.64+0xf2], R4 ;  /* 0x0000f20406003986 */ /* 0x0001e2000c10150c */
[----:B------:R-:W-:Y:S05]  /*4760*/  @!P0 BRA `(.L_x_150) ;  /* 0x0000000000048947 */ /* 0x000fea0003800000 */
[----:B------:R1:W5:Y:S02]  /*4770*/  LDG.E.LTC128B.U16 R14, desc[UR12][R8.64+0xf0] ;  /* 0x0000f00c080e7981 */ /* 0x000364000c1e1520 */
.L_x_150:
[----:B------:R-:W-:Y:S05]  /*4780*/  BSYNC B0 ;  /* 0x0000000000007941 */ /* 0x000fea0003800000 */
.L_x_149:
        /* <DEDUP_REMOVED lines=11> */
.L_x_152:
[----:B------:R-:W-:Y:S05]  /*4840*/  BSYNC B0 ;  /* 0x0000000000007941 */ /* 0x000fea0003800000 */
.L_x_151:
[----:B0----5:R-:W-:-:S04]  /*4850*/  IMAD.U32 R3, R14, 0x10000, RZ ;  /* 0x000100000e037824 */ /* 0x021fc800078e00ff */
[----:B------:R-:W-:-:S04]  /*4860*/  FMUL R2, R3, R2 ;  /* 0x0000000203027220 */ /* 0x000fc80000400000 */
[----:B------:R-:W-:Y:S01]  /*4870*/  FFMA R2, R87, R0, R2 ;  /* 0x0000000057027223 */ /* 0x000fe20000000002 */
[----:B------:R-:W-:Y:S06]  /*4880*/  @!P1 EXIT ;  /* 0x000000000000994d */ /* 0x000fec0003800000 */
[----:B------:R-:W-:-:S05]  /*4890*/  F2FP.BF16.F32.PACK_AB R2, RZ, R2 ;  /* 0x00000002ff02723e */ /* 0x000fca00000010ff */
[----:B------:R-:W-:Y:S01]  /*48a0*/  STG.E.U16 desc[UR12][R16.64+0xf2], R2 ;  /* 0x0000f20210007986 */ /* 0x000fe2000c10150c */
[----:B------:R-:W-:Y:S05]  /*48b0*/  EXIT ;  /* 0x000000000000794d */ /* 0x000fea0003800000 */
.L_x_28:
[----:B------:R-:W-:Y:S01]  /*48c0*/  ISETP.GT.AND P3, PT, R3, 0x1, PT ;  /* 0x000000010300780c */ /* 0x000fe20003f64270 */
[----:B------:R-:W-:Y:S01]  /*48d0*/  ULDC.64 UR4, c[0x0][0x650] ;  /* 0x0001940000047ab9 */ /* 0x000fe20000000a00 */
[-C--:B--2---:R-:W-:Y:S01]  /*48e0*/  FMUL R24, R24, R0.reuse ;  /* 0x0000000018187220 */ /* 0x084fe20000400000 */
[-C--:B------:R-:W-:Y:S01]  /*48f0*/  FMUL R25, R25, R0.reuse ;  /* 0x0000000019197220 */ /* 0x080fe20000400000 */
[----:B------:R-:W-:Y:S01]  /*4900*/  ISETP.GT.AND P4, PT, R10, RZ, P3 ;  /* 0x000000ff0a00720c */ /* 0x000fe20001f84270 */
[-C--:B------:R-:W-:Y:S01]  /*4910*/  FMUL R26, R26, R0.reuse ;  /* 0x000000001a1a7220 */ /* 0x080fe20000400000 */
[----:B------:R-:W-:Y:S01]  /*4920*/  LEA R4, P1, R12, UR4, 0x1 ;  /* 0x000000040c047c11 */ /* 0x000fe2000f8208ff */
[----:B------:R-:W-:Y:S01]  /*4930*/  FMUL R27, R27, R0 ;  /* 0x000000001b1b7220 */ /* 0x000fe20000400000 */
[----:B------:R-:W-:Y:S01]  /*4940*/  F2FP.BF16.F32.PACK_AB R24, RZ, R24 ;  /* 0x00000018ff18723e */ /* 0x000fe200000010ff */
[-C--:B------:R-:W-:Y:S01]  /*4950*/  FMUL R28, R28, R0.reuse ;  /* 0x000000001c1c7220 */ /* 0x080fe20000400000 */
[----:B------:R-:W-:Y:S01]  /*4960*/  LEA.HI.X R5, R12, UR5, R7, 0x1, P1 ;  /* 0x000000050c057c11 */ /* 0x000fe200088f0c07 */
[-C--:B------:R-:W-:Y:S01]  /*4970*/  FMUL R29, R29, R0.reuse ;  /* 0x000000001d1d7220 */ /* 0x080fe20000400000 */
[----:B------:R-:W-:Y:S01]  /*4980*/  F2FP.BF16.F32.PACK_AB R25, RZ, R25 ;  /* 0x00000019ff19723e */ /* 0x000fe200000010ff */
[-C--:B------:R-:W-:Y:S01]  /*4990*/  FMUL R30, R30, R0.reuse ;  /* 0x000000001e1e7220 */ /* 0x080fe20000400000 */
[----:B------:R-:W-:Y:S01]  /*49a0*/  ISETP.GT.AND P3, PT, R10, 0x8, P3 ;  /* 0x000000080a00780c */ /* 0x000fe20001f64270 */
[----:B------:R-:W-:Y:S01]  /*49b0*/  @P2 STG.E.U16 desc[UR12][R4.64], R24 ;  /* 0x0000001804002986 */ /* 0x000fe2000c10150c */
[----:B------:R-:W-:Y:S01]  /*49c0*/  SHF.L.U64.HI R11, R16, 0x1, R11 ;  /* 0x00000001100b7819 */ /* 0x000fe2000001020b */
[----:B------:R-:W-:Y:S01]  /*49d0*/  FMUL R31, R31, R0 ;  /* 0x000000001f1f7220 */ /* 0x000fe20000400000 */
[----:B------:R-:W-:Y:S01]  /*49e0*/  ISETP.GT.AND P2, PT, R10, 0x8, P0 ;  /* 0x000000080a00780c */ /* 0x000fe20000744270 */
[----:B------:R-:W-:Y:S01]  /*49f0*/  @P4 STG.E.U16 desc[UR12][R4.64+0x2], R25 ;  /* 0x0000021904004986 */ /* 0x000fe2000c10150c */
[----:B------:R-:W-:Y:S01]  /*4a00*/  LEA R16, P4, R16, R4, 0x1 ;  /* 0x0000000410107211 */ /* 0x000fe200078808ff */
[-C--:B------:R-:W-:Y:S01]  /*4a10*/  FMUL R32, R32, R0.reuse ;  /* 0x0000000020207220 */ /* 0x080fe20000400000 */
[----:B------:R-:W-:Y:S01]  /*4a20*/  ISETP.GT.AND P1, PT, R3, 0x8, PT ;  /* 0x000000080300780c */ /* 0x000fe20003f24270 */
[-C--:B------:R-:W-:Y:S01]  /*4a30*/  FMUL R33, R33, R0.reuse ;  /* 0x0000000021217220 */ /* 0x080fe20000400000 */
[----:B------:R-:W-:Y:S01]  /*4a40*/  ISETP.GT.AND P0, PT, R3, 0x9, PT ;  /* 0x000000090300780c */ /* 0x000fe20003f04270 */
[----:B------:R-:W-:Y:S01]  /*4a50*/  IMAD.X R17, R11, 0x1, R5, P4 ;  /* 0x000000010b117824 */ /* 0x000fe200020e0605 */
[C---:B------:R-:W-:Y:S01]  /*4a60*/  ISETP.GT.AND P5, PT, R10.reuse, RZ, P1 ;  /* 0x000000ff0a00720c */ /* 0x040fe20000fa4270 */
[--C-:B------:R-:W-:Y:S01]  /*4a70*/  @P3 IMAD.MOV.U32 R6, RZ, RZ, R16.reuse ;  /* 0x000000ffff063224 */ /* 0x100fe200078e0010 */
[C---:B------:R-:W-:Y:S01]  /*4a80*/  ISETP.GT.AND P4, PT, R10.reuse, RZ, P0 ;  /* 0x000000ff0a00720c */ /* 0x040fe20000784270 */
[--C-:B------:R-:W-:Y:S01]  /*4a90*/  @P3 IMAD.MOV.U32 R7, RZ, RZ, R17.reuse ;  /* 0x000000ffff073224 */ /* 0x100fe200078e0011 */
[----:B------:R-:W-:Y:S01]  /*4aa0*/  ISETP.GT.AND P1, PT, R10, 0x8, P1 ;  /* 0x000000080a00780c */ /* 0x000fe20000f24270 */
[----:B------:R-:W-:Y:S01]  /*4ab0*/  FMUL R34, R34, R0 ;  /* 0x0000000022227220 */ /* 0x000fe20000400000 */
[----:B------:R-:W-:Y:S01]  /*4ac0*/  F2FP.BF16.F32.PACK_AB R26, RZ, R26 ;  /* 0x0000001aff1a723e */ /* 0x000fe200000010ff */
[-C--:B------:R-:W-:Y:S01]  /*4ad0*/  FMUL R35, R35, R0.reuse ;  /* 0x0000000023237220 */ /* 0x080fe20000400000 */
[----:B------:R-:W-:Y:S01]  /*4ae0*/  F2FP.BF16.F32.PACK_AB R27, RZ, R27 ;  /* 0x0000001bff1b723e */ /* 0x000fe200000010ff */
[----:B------:R-:W-:Y:S01]  /*4af0*/  FMUL R36, R36, R0 ;  /* 0x0000000024247220 */ /* 0x000fe20000400000 */
[----:B------:R-:W-:Y:S01]  /*4b00*/  F2FP.BF16.F32.PACK_AB R28, RZ, R28 ;  /* 0x0000001cff1c723e */ /* 0x000fe200000010ff */
[----:B------:R-:W-:Y:S01]  /*4b10*/  @P2 STG.E.U16 desc[UR12][R16.64], R26 ;  /* 0x0000001a10002986 */ /* 0x000fe2000c10150c */
[----:B------:R-:W-:Y:S01]  /*4b20*/  F2FP.BF16.F32.PACK_AB R29, RZ, R29 ;  /* 0x0000001dff1d723e */ /* 0x000fe200000010ff */
[-C--:B------:R-:W-:Y:S01]  /*4b30*/  FMUL R37, R37, R0.reuse ;  /* 0x0000000025257220 */ /* 0x080fe20000400000 */
[----:B------:R-:W-:Y:S01]  /*4b40*/  ISETP.GT.AND P2, PT, R10, 0x8, P0 ;  /* 0x000000080a00780c */ /* 0x000fe20000744270 */
[----:B------:R0:W-:Y:S01]  /*4b50*/  @P3 STG.E.U16 desc[UR12][R6.64+0x2], R27 ;  /* 0x0000021b06003986 */ /* 0x0001e2000c10150c */
[C---:B------:R-:W-:Y:S01]  /*4b60*/  ISETP.GT.AND P3, PT, R3.reuse, 0x10, PT ;  /* 0x000000100300780c */ /* 0x040fe20003f64270 */
[----:B------:R-:W-:Y:S01]  /*4b70*/  FMUL R38, R38, R0 ;  /* 0x0000000026267220 */ /* 0x000fe20000400000 */
[----:B------:R-:W-:Y:S01]  /*4b80*/  F2FP.BF16.F32.PACK_AB R30, RZ, R30 ;  /* 0x0000001eff1e723e */ /* 0x000fe200000010ff */
[----:B------:R-:W-:Y:S01]  /*4b90*/  @P5 STG.E.U16 desc[UR12][R4.64+0x10], R28 ;  /* 0x0000101c04005986 */ /* 0x000fe2000c10150c */
[----:B------:R-:W-:Y:S01]  /*4ba0*/  ISETP.GT.AND P0, PT, R3, 0x11, PT ;  /* 0x000000110300780c */ /* 0x000fe20003f04270 */
[-C--:B------:R-:W-:Y:S01]  /*4bb0*/  FMUL R39, R39, R0.reuse ;  /* 0x0000000027277220 */ /* 0x080fe20000400000 */
[----:B------:R-:W-:Y:S01]  /*4bc0*/  F2FP.BF16.F32.PACK_AB R31, RZ, R31 ;  /* 0x0000001fff1f723e */ /* 0x000fe200000010ff */
[----:B------:R-:W-:Y:S01]  /*4bd0*/  @P4 STG.E.U16 desc[UR12][R4.64+0x12], R29 ;  /* 0x0000121d04004986 */ /* 0x000fe2000c10150c */
[----:B------:R-:W-:Y:S01]  /*4be0*/  ISETP.GT.AND P4, PT, R10, RZ, P3 ;  /* 0x000000ff0a00720c */ /* 0x000fe20001f84270 */
[----:B------:R-:W-:Y:S01]  /*4bf0*/  FMUL R40, R40, R0 ;  /* 0x0000000028287220 */ /* 0x000fe20000400000 */
[C---:B------:R-:W-:Y:S01]  /*4c00*/  ISETP.GT.AND P3, PT, R10.reuse, 0x8, P3 ;  /* 0x000000080a00780c */ /* 0x040fe20001f64270 */
[--C-:B0-----:R-:W-:Y:S01]  /*4c10*/  @P1 IMAD.MOV.U32 R6, RZ, RZ, R16.reuse ;  /* 0x000000ffff061224 */ /* 0x101fe200078e0010 */
[----:B------:R-:W-:Y:S01]  /*4c20*/  ISETP.GT.AND P5, PT, R10, RZ, P0 ;  /* 0x000000ff0a00720c */ /* 0x000fe200007a4270 */
[--C-:B------:R-:W-:Y:S01]  /*4c30*/  @P1 IMAD.MOV.U32 R7, RZ, RZ, R17.reuse ;  /* 0x000000ffff071224 */ /* 0x100fe200078e0011 */
[----:B------:R-:W-:Y:S01]  /*4c40*/  F2FP.BF16.F32.PACK_AB R32, RZ, R32 ;  /* 0x00000020ff20723e */ /* 0x000fe200000010ff */
[-C--:B------:R-:W-:Y:S01]  /*4c50*/  FMUL R41, R41, R0.reuse ;  /* 0x0000000029297220 */ /* 0x080fe20000400000 */
[----:B------:R-:W-:Y:S01]  /*4c60*/  F2FP.BF16.F32.PACK_AB R33, RZ, R33 ;  /* 0x00000021ff21723e */ /* 0x000fe200000010ff */
[-C--:B------:R-:W-:Y:S01]  /*4c70*/  FMUL R42, R42, R0.reuse ;  /* 0x000000002a2a7220 */ /* 0x080fe20000400000 */
[----:B------:R0:W-:Y:S01]  /*4c80*/  @P1 STG.E.U16 desc[UR12][R6.64+0x10], R30 ;  /* 0x0000101e06001986 */ /* 0x0001e2000c10150c */
[----:B------:R-:W-:Y:S01]  /*4c90*/  ISETP.GT.AND P1, PT, R10, 0x8, P0 ;  /* 0x000000080a00780c */ /* 0x000fe20000724270 */
[----:B------:R-:W-:Y:S01]  /*4ca0*/  FMUL R43, R43, R0 ;  /* 0x000000002b2b7220 */ /* 0x000fe20000400000 */
[----:B------:R-:W-:Y:S01]  /*4cb0*/  F2FP.BF16.F32.PACK_AB R34, RZ, R34 ;  /* 0x00000022ff22723e */ /* 0x000fe200000010ff */
[-C--:B------:R-:W-:Y:S01]  /*4cc0*/  FMUL R44, R44, R0.reuse ;  /* 0x000000002c2c7220 */ /* 0x080fe20000400000 */
[----:B------:R-:W-:Y:S01]  /*4cd0*/  F2FP.BF16.F32.PACK_AB R35, RZ, R35 ;  /* 0x00000023ff23723e */ /* 0x000fe200000010ff */
[-C--:B------:R-:W-:Y:S01]  /*4ce0*/  FMUL R45, R45, R0.reuse ;  /* 0x000000002d2d7220 */ /* 0x080fe20000400000 */
[----:B------:R-:W-:Y:S01]  /*4cf0*/  ISETP.GT.AND P0, PT, R3, 0x19, PT ;  /* 0x000000190300780c */ /* 0x000fe20003f04270 */
[----:B------:R-:W-:Y:S01]  /*4d00*/  FMUL R46, R46, R0 ;  /* 0x000000002e2e7220 */ /* 0x000fe20000400000 */
[----:B------:R-:W-:Y:S01]  /*4d10*/  F2FP.BF16.F32.PACK_AB R36, RZ, R36 ;  /* 0x00000024ff24723e */ /* 0x000fe200000010ff */
[----:B------:R-:W-:Y:S01]  /*4d20*/  FMUL R47, R47, R0 ;  /* 0x000000002f2f7220 */ /* 0x000fe20000400000 */
[----:B------:R-:W-:Y:S01]  /*4d30*/  F2FP.BF16.F32.PACK_AB R37, RZ, R37 ;  /* 0x00000025ff25723e */ /* 0x000fe200000010ff */
[--C-:B0-----:R-:W-:Y:S01]  /*4d40*/  @P2 IMAD.MOV.U32 R6, RZ, RZ, R16.reuse ;  /* 0x000000ffff062224 */ /* 0x101fe200078e0010 */
[----:B------:R-:W-:Y:S01]  /*4d50*/  F2FP.BF16.F32.PACK_AB R38, RZ, R38 ;  /* 0x00000026ff26723e */ /* 0x000fe200000010ff */
[--C-:B------:R-:W-:Y:S01]  /*4d60*/  @P2 IMAD.MOV.U32 R7, RZ, RZ, R17.reuse ;  /* 0x000000ffff072224 */ /* 0x100fe200078e0011 */
[----:B------:R-:W-:Y:S01]  /*4d70*/  F2FP.BF16.F32.PACK_AB R39, RZ, R39 ;  /* 0x00000027ff27723e */ /* 0x000fe200000010ff */
[----:B------:R-:W-:Y:S01]  /*4d80*/  FMUL R48, R48, R0 ;  /* 0x0000000030307220 */ /* 0x000fe20000400000 */
[----:B------:R-:W-:Y:S01]  /*4d90*/  F2FP.BF16.F32.PACK_AB R40, RZ, R40 ;  /* 0x00000028ff28723e */ /* 0x000fe200000010ff */
[-C--:B------:R-:W-:Y:S01]  /*4da0*/  FMUL R49, R49, R0.reuse ;  /* 0x0000000031317220 */ /* 0x080fe20000400000 */
[----:B------:R0:W-:Y:S01]  /*4db0*/  @P2 STG.E.U16 desc[UR12][R6.64+0x12], R31 ;  /* 0x0000121f06002986 */ /* 0x0001e2000c10150c */
[----:B------:R-:W-:Y:S01]  /*4dc0*/  ISETP.GT.AND P2, PT, R3, 0x18, PT ;  /* 0x000000180300780c */ /* 0x000fe20003f44270 */
[-C--:B------:R-:W-:Y:S01]  /*4dd0*/  FMUL R50, R50, R0.reuse ;  /* 0x0000000032327220 */ /* 0x080fe20000400000 */
[----:B------:R-:W-:Y:S01]  /*4de0*/  F2FP.BF16.F32.PACK_AB R41, RZ, R41 ;  /* 0x00000029ff29723e */ /* 0x000fe200000010ff */
[----:B------:R-:W-:Y:S01]  /*4df0*/  @P4 STG.E.U16 desc[UR12][R4.64+0x20], R32 ;  /* 0x0000202004004986 */ /* 0x000fe2000c10150c */
[C---:B------:R-:W-:Y:S01]  /*4e00*/  ISETP.GT.AND P4, PT, R10.reuse, RZ, P2 ;  /* 0x000000ff0a00720c */ /* 0x040fe20001784270 */
[-C--:B------:R-:W-:Y:S01]  /*4e10*/  FMUL R51, R51, R0.reuse ;  /* 0x0000000033337220 */ /* 0x080fe20000400000 */
[C---:B------:R-:W-:Y:S01]  /*4e20*/  ISETP.GT.AND P2, PT, R10.reuse, 0x8, P2 ;  /* 0x000000080a00780c */ /* 0x040fe20001744270 */
[----:B------:R-:W-:Y:S01]  /*4e30*/  @P5 STG.E.U16 desc[UR12][R4.64+0x22], R33 ;  /* 0x0000222104005986 */ /* 0x000fe2000c10150c */
[----:B------:R-:W-:Y:S01]  /*4e40*/  ISETP.GT.AND P5, PT, R10, RZ, P0 ;  /* 0x000000ff0a00720c */ /* 0x000fe200007a4270 */
[----:B------:R-:W-:Y:S01]  /*4e50*/  FMUL R52, R52, R0 ;  /* 0x0000000034347220 */ /* 0x000fe20000400000 */
[----:B------:R-:W-:Y:S01]  /*4e60*/  F2FP.BF16.F32.PACK_AB R42, RZ, R42 ;  /* 0x0000002aff2a723e */ /* 0x000fe200000010ff */
[--C-:B0-----:R-:W-:Y:S01]  /*4e70*/  @P3 IMAD.MOV.U32 R6, RZ, RZ, R16.reuse ;  /* 0x000000ffff063224 */ /* 0x101fe200078e0010 */
[----:B------:R-:W-:Y:S01]  /*4e80*/  F2FP.BF16.F32.PACK_AB R43, RZ, R43 ;  /* 0x0000002bff2b723e */ /* 0x000fe200000010ff */
[--C-:B------:R-:W-:Y:S01]  /*4e90*/  @P3 IMAD.MOV.U32 R7, RZ, RZ, R17.reuse ;  /* 0x000000ffff073224 */ /* 0x100fe200078e0011 */
[----:B------:R-:W-:Y:S01]  /*4ea0*/  F2FP.BF16.F32.PACK_AB R44, RZ, R44 ;  /* 0x0000002cff2c723e */ /* 0x000fe200000010ff */
[-C--:B------:R-:W-:Y:S01]  /*4eb0*/  FMUL R53, R53, R0.reuse ;  /* 0x0000000035357220 */ /* 0x080fe20000400000 */
[----:B------:R-:W-:Y:S01]  /*4ec0*/  F2FP.BF16.F32.PACK_AB R45, RZ, R45 ;  /* 0x0000002dff2d723e */ /* 0x000fe200000010ff */
[-C--:B------:R-:W-:Y:S01]  /*4ed0*/  FMUL R54, R54, R0.reuse ;  /* 0x0000000036367220 */ /* 0x080fe20000400000 */
[----:B------:R0:W-:Y:S01]  /*4ee0*/  @P3 STG.E.U16 desc[UR12][R6.64+0x20], R34 ;  /* 0x0000202206003986 */ /* 0x0001e2000c10150c */
[----:B------:R-:W-:Y:S01]  /*4ef0*/  ISETP.GT.AND P3, PT, R3, 0x20, PT ;  /* 0x000000200300780c */ /* 0x000fe20003f64270 */
[----:B------:R-:W-:Y:S01]  /*4f00*/  FMUL R55, R55, R0 ;  /* 0x0000000037377220 */ /* 0x000fe20000400000 */
[----:B------:R-:W-:Y:S01]  /*4f10*/  F2FP.BF16.F32.PACK_AB R46, RZ, R46 ;  /* 0x0000002eff2e723e */ /* 0x000fe200000010ff */
[-C--:B------:R-:W-:Y:S01]  /*4f20*/  FMUL R56, R56, R0.reuse ;  /* 0x0000000038387220 */ /* 0x080fe20000400000 */
[----:B------:R-:W-:Y:S01]  /*4f30*/  F2FP.BF16.F32.PACK_AB R47, RZ, R47 ;  /* 0x0000002fff2f723e */ /* 0x000fe200000010ff */
[----:B------:R-:W-:Y:S01]  /*4f40*/  FMUL R57, R57, R0 ;  /* 0x0000000039397220 */ /* 0x000fe20000400000 */
[----:B------:R-:W-:Y:S01]  /*4f50*/  F2FP.BF16.F32.PACK_AB R48, RZ, R48 ;  /* 0x00000030ff30723e */ /* 0x000fe200000010ff */
[-C--:B------:R-:W-:Y:S01]  /*4f60*/  FMUL R58, R58, R0.reuse ;  /* 0x000000003a3a7220 */ /* 0x080fe20000400000 */
[----:B------:R-:W-:Y:S01]  /*4f70*/  F2FP.BF16.F32.PACK_AB R49, RZ, R49 ;  /* 0x00000031ff31723e */ /* 0x000fe200000010ff */
        /* <DEDUP_REMOVED lines=10> */
[----:B------:R-:W-:Y:S01]  /*5020*/  ISETP.GT.AND P1, PT, R10, 0x8, P0 ;  /* 0x000000080a00780c */ /* 0x000fe20000724270 */
[-C--:B------:R-:W-:Y:S01]  /*5030*/  FMUL R62, R62, R0.reuse ;  /* 0x000000003e3e7220 */ /* 0x080fe20000400000 */
[----:B------:R-:W-:Y:S01]  /*5040*/  ISETP.GT.AND P0, PT, R3, 0x21, PT ;  /* 0x000000210300780c */ /* 0x000fe20003f04270 */
        /* <DEDUP_REMOVED lines=65> */
[----:B0-----:R-:W-:Y:S01]  /*5460*/  @P1 IMAD.MOV.U32 R6, RZ, RZ, R16 ;  /* 0x000000ffff061224 */ /* 0x001fe200078e0010 */
[----:B------:R-:W-:Y:S01]  /*5470*/  F2FP.BF16.F32.PACK_AB R75, RZ, R75 ;  /* 0x0000004bff4b723e */ /* 0x000fe200000010ff */
[----:B------:R-:W-:Y:S01]  /*5480*/  @P1 IMAD.MOV.U32 R7, RZ, RZ, R17 ;  /* 0x000000ffff071224 */ /* 0x000fe200078e0011 */
        /* <DEDUP_REMOVED lines=10> */
[----:B------:R-:W-:Y:S01]  /*5530*/  FMUL R0, R87, R0 ;  /* 0x0000000057007220 */ /* 0x000fe20000400000 */
[C---:B------:R-:W-:Y:S01]  /*5540*/  ISETP.GT.AND P3, PT, R10.reuse, 0x8, P3 ;  /* 0x000000080a00780c */ /* 0x040fe20001f64270 */
[----:B------:R-:W-:Y:S01]  /*5550*/  @P5 STG.E.U16 desc[UR12][R4.64+0x52], R45 ;  /* 0x0000522d04005986 */ /* 0x000fe2000c10150c */
[----:B------:R-:W-:-:S02]  /*5560*/  ISETP.GT.AND P5, PT, R10, RZ, P0 ;  /* 0x000000ff0a00720c */ /* 0x000fc400007a4270 */
[----:B------:R-:W-:Y:S01]  /*5570*/  F2FP.BF16.F32.PACK_AB R78, RZ, R78 ;  /* 0x0000004eff4e723e */ /* 0x000fe200000010ff */
[----:B0-----:R-:W-:Y:S01]  /*5580*/  @P2 IMAD.MOV.U32 R6, RZ, RZ, R16 ;  /* 0x000000ffff062224 */ /* 0x001fe200078e0010 */
[----:B------:R-:W-:Y:S01]  /*5590*/  F2FP.BF16.F32.PACK_AB R79, RZ, R79 ;  /* 0x0000004fff4f723e */ /* 0x000fe200000010ff */
[----:B------:R-:W-:Y:S01]  /*55a0*/  @P2 IMAD.MOV.U32 R7, RZ, RZ, R17 ;  /* 0x000000ffff072224 */ /* 0x000fe200078e0011 */
[----:B------:R-:W-:Y:S02]  /*55b0*/  F2FP.BF16.F32.PACK_AB R80, RZ, R80 ;  /* 0x00000050ff50723e */ /* 0x000fe400000010ff */
[----:B------:R-:W-:Y:S02]  /*55c0*/  F2FP.BF16.F32.PACK_AB R81, RZ, R81 ;  /* 0x00000051ff51723e */ /* 0x000fe400000010ff */
[----:B------:R0:W-:Y:S01]  /*55d0*/  @P2 STG.E.U16 desc[UR12][R6.64+0x50], R46 ;  /* 0x0000502e06002986 */ /* 0x0001e2000c10150c */
[----:B------:R-:W-:Y:S02]  /*55e0*/  ISETP.GT.AND P2, PT, R3, 0x38, PT ;  /* 0x000000380300780c */ /* 0x000fe40003f44270 */
[----:B------:R-:W-:-:S02]  /*55f0*/  F2FP.BF16.F32.PACK_AB R82, RZ, R82 ;  /* 0x00000052ff52723e */ /* 0x000fc400000010ff */
[----:B------:R-:W-:Y:S02]  /*5600*/  F2FP.BF16.F32.PACK_AB R83, RZ, R83 ;  /* 0x00000053ff53723e */ /* 0x000fe400000010ff */
[----:B------:R-:W-:Y:S02]  /*5610*/  F2FP.BF16.F32.PACK_AB R84, RZ, R84 ;  /* 0x00000054ff54723e */ /* 0x000fe400000010ff */
[----:B------:R-:W-:Y:S02]  /*5620*/  F2FP.BF16.F32.PACK_AB R85, RZ, R85 ;  /* 0x00000055ff55723e */ /* 0x000fe400000010ff */
[----:B------:R-:W-:Y:S01]  /*5630*/  F2FP.BF16.F32.PACK_AB R86, RZ, R86 ;  /* 0x00000056ff56723e */ /* 0x000fe200000010ff */
[----:B0-----:R-:W-:Y:S02]  /*5640*/  @P1 IMAD.MOV.U32 R6, RZ, RZ, R16 ;  /* 0x000000ffff061224 */ /* 0x001fe400078e0010 */
[----:B------:R-:W-:-:S05]  /*5650*/  @P1 IMAD.MOV.U32 R7, RZ, RZ, R17 ;  /* 0x000000ffff071224 */ /* 0x000fca00078e0011 */
[----:B------:R0:W-:Y:S01]  /*5660*/  @P1 STG.E.U16 desc[UR12][R6.64+0x52], R47 ;  /* 0x0000522f06001986 */ /* 0x0001e2000c10150c */
[C---:B------:R-:W-:Y:S02]  /*5670*/  ISETP.GT.AND P1, PT, R10.reuse, 0x8, P0 ;  /* 0x000000080a00780c */ /* 0x040fe40000724270 */
[----:B------:R-:W-:Y:S01]  /*5680*/  ISETP.GT.AND P0, PT, R3, 0x39, PT ;  /* 0x000000390300780c */ /* 0x000fe20003f04270 */
[----:B------:R-:W-:Y:S01]  /*5690*/  @P4 STG.E.U16 desc[UR12][R4.64+0x60], R48 ;  /* 0x0000603004004986 */ /* 0x000fe2000c10150c */
[C---:B------:R-:W-:Y:S02]  /*56a0*/  ISETP.GT.AND P4, PT, R10.reuse, RZ, P2 ;  /* 0x000000ff0a00720c */ /* 0x040fe40001784270 */
[C---:B------:R-:W-:Y:S01]  /*56b0*/  ISETP.GT.AND P2, PT, R10.reuse, 0x8, P2 ;  /* 0x000000080a00780c */ /* 0x040fe20001744270 */
[----:B------:R-:W-:Y:S01]  /*56c0*/  @P5 STG.E.U16 desc[UR12][R4.64+0x62], R49 ;  /* 0x0000623104005986 */ /* 0x000fe2000c10150c */
[----:B------:R-:W-:Y:S01]  /*56d0*/  ISETP.GT.AND P5, PT, R10, RZ, P0 ;  /* 0x000000ff0a00720c */ /* 0x000fe200007a4270 */
[----:B0-----:R-:W-:-:S02]  /*56e0*/  @P3 IMAD.MOV.U32 R6, RZ, RZ, R16 ;  /* 0x000000ffff063224 */ /* 0x001fc400078e0010 */
[----:B------:R-:W-:-:S05]  /*56f0*/  @P3 IMAD.MOV.U32 R7, RZ, RZ, R17 ;  /* 0x000000ffff073224 */ /* 0x000fca00078e0011 */
[----:B------:R0:W-:Y:S01]  /*5700*/  @P3 STG.E.U16 desc[UR12][R6.64+0x60], R50 ;  /* 0x0000603206003986 */ /* 0x0001e2000c10150c */
[----:B------:R-:W-:Y:S01]  /*5710*/  ISETP.GT.AND P3, PT, R3, 0x40, PT ;  /* 0x000000400300780c */ /* 0x000fe20003f64270 */
        /* <DEDUP_REMOVED lines=37> */
[C---:B------:R-:W-:Y:S02]  /*5970*/  ISETP.GT.AND P5, PT, R10.reuse, RZ, P0 ;  /* 0x000000ff0a00720c */ /* 0x040fe400007a4270 */
[----:B------:R-:W-:Y:S01]  /*5980*/  ISETP.GT.AND P0, PT, R10, 0x8, P0 ;  /* 0x000000080a00780c */ /* 0x000fe20000704270 */
[----:B0-----:R-:W-:-:S02]  /*5990*/  @P2 IMAD.MOV.U32 R6, RZ, RZ, R16 ;  /* 0x000000ffff062224 */ /* 0x001fc400078e0010 */
[----:B------:R-:W-:-:S05]  /*59a0*/  @P2 IMAD.MOV.U32 R7, RZ, RZ, R17 ;  /* 0x000000ffff072224 */ /* 0x000fca00078e0011 */
[----:B------:R0:W-:Y:S01]  /*59b0*/  @P2 STG.E.U16 desc[UR12][R6.64+0x90], R62 ;  /* 0x0000903e06002986 */ /* 0x0001e2000c10150c */
[----:B------:R-:W-:Y:S01]  /*59c0*/  ISETP.GT.AND P2, PT, R3, 0x59, PT ;  /* 0x000000590300780c */ /* 0x000fe20003f44270 */
[----:B0-----:R-:W-:Y:S02]  /*59d0*/  @P1 IMAD.MOV.U32 R6, RZ, RZ, R16 ;  /* 0x000000ffff061224 */ /* 0x001fe400078e0010 */
[----:B------:R-:W-:-:S05]  /*59e0*/  @P1 IMAD.MOV.U32 R7, RZ, RZ, R17 ;  /* 0x000000ffff071224 */ /* 0x000fca00078e0011 */
[----:B------:R0:W-:Y:S01]  /*59f0*/  @P1 STG.E.U16 desc[UR12][R6.64+0x92], R63 ;  /* 0x0000923f06001986 */ /* 0x0001e2000c10150c */
[----:B------:R-:W-:-:S03]  /*5a00*/  ISETP.GT.AND P1, PT, R3, 0x58, PT ;  /* 0x000000580300780c */ /* 0x000fc60003f24270 */
[----:B------:R-:W-:Y:S01]  /*5a10*/  @P4 STG.E.U16 desc[UR12][R4.64+0xa0], R64 ;  /* 0x0000a04004004986 */ /* 0x000fe2000c10150c */
[C---:B------:R-:W-:Y:S02]  /*5a20*/  ISETP.GT.AND P4, PT, R10.reuse, RZ, P1 ;  /* 0x000000ff0a00720c */ /* 0x040fe40000f84270 */
[C---:B------:R-:W-:Y:S01]  /*5a30*/  ISETP.GT.AND P1, PT, R10.reuse, 0x8, P1 ;  /* 0x000000080a00780c */ /* 0x040fe20000f24270 */
[----:B------:R-:W-:Y:S01]  /*5a40*/  @P5 STG.E.U16 desc[UR12][R4.64+0xa2], R65 ;  /* 0x0000a24104005986 */ /* 0x000fe2000c10150c */
[C---:B------:R-:W-:Y:S02]  /*5a50*/  ISETP.GT.AND P5, PT, R10.reuse, RZ, P2 ;  /* 0x000000ff0a00720c */ /* 0x040fe400017a4270 */
[----:B------:R-:W-:Y:S01]  /*5a60*/  ISETP.GT.AND P2, PT, R10, 0x8, P2 ;  /* 0x000000080a00780c */ /* 0x000fe20001744270 */
[----:B0-----:R-:W-:Y:S02]  /*5a70*/  @P3 IMAD.MOV.U32 R6, RZ, RZ, R16 ;  /* 0x000000ffff063224 */ /* 0x001fe400078e0010 */
        /* <DEDUP_REMOVED lines=15> */
[----:B------:R0:W-:Y:S02]  /*5b70*/  @P1 STG.E.U16 desc[UR12][R6.64+0xb0], R70 ;  /* 0x0000b04606001986 */ /* 0x0001e4000c10150c */
[----:B0-----:R-:W-:Y:S02]  /*5b80*/  @P2 IMAD.MOV.U32 R6, RZ, RZ, R16 ;  /* 0x000000ffff062224 */ /* 0x001fe400078e0010 */
[----:B------:R-:W-:-:S05]  /*5b90*/  @P2 IMAD.MOV.U32 R7, RZ, RZ, R17 ;  /* 0x000000ffff072224 */ /* 0x000fca00078e0011 */
[----:B------:R0:W-:Y:S01]  /*5ba0*/  @P2 STG.E.U16 desc[UR12][R6.64+0xb2], R71 ;  /* 0x0000b24706002986 */ /* 0x0001e2000c10150c */
[----:B------:R-:W-:-:S03]  /*5bb0*/  ISETP.GT.AND P2, PT, R3, 0x71, PT ;  /* 0x000000710300780c */ /* 0x000fc60003f44270 */
[----:B------:R-:W-:Y:S01]  /*5bc0*/  @P4 STG.E.U16 desc[UR12][R4.64+0xc0], R72 ;  /* 0x0000c04804004986 */ /* 0x000fe2000c10150c */
[----:B------:R-:W-:-:S03]  /*5bd0*/  ISETP.GT.AND P4, PT, R3, 0x68, PT ;  /* 0x000000680300780c */ /* 0x000fc60003f84270 */
[----:B------:R-:W-:Y:S01]  /*5be0*/  @P5 STG.E.U16 desc[UR12][R4.64+0xc2], R73 ;  /* 0x0000c24904005986 */ /* 0x000fe2000c10150c */
[----:B------:R-:W-:Y:S02]  /*5bf0*/  ISETP.GT.AND P5, PT, R3, 0x69, PT ;  /* 0x000000690300780c */ /* 0x000fe40003fa4270 */
[C---:B------:R-:W-:Y:S01]  /*5c00*/  ISETP.GT.AND P1, PT, R10.reuse, RZ, P4 ;  /* 0x000000ff0a00720c */ /* 0x040fe20002724270 */
[----:B0-----:R-:W-:Y:S01]  /*5c10*/  @P3 IMAD.MOV.U32 R6, RZ, RZ, R16 ;  /* 0x000000ffff063224 */ /* 0x001fe200078e0010 */
[C---:B------:R-:W-:Y:S01]  /*5c20*/  ISETP.GT.AND P6, PT, R10.reuse, RZ, P5 ;  /* 0x000000ff0a00720c */ /* 0x040fe20002fc4270 */
[----:B------:R-:W-:Y:S01]  /*5c30*/  @P3 IMAD.MOV.U32 R7, RZ, RZ, R17 ;  /* 0x000000ffff073224 */ /* 0x000fe200078e0011 */
[----:B------:R-:W-:-:S04]  /*5c40*/  ISETP.GT.AND P4, PT, R10, 0x8, P4 ;  /* 0x000000080a00780c */ /* 0x000fc80002784270 */
[----:B------:R0:W-:Y:S01]  /*5c50*/  @P3 STG.E.U16 desc[UR12][R6.64+0xc0], R74 ;  /* 0x0000c04a06003986 */ /* 0x0001e2000c10150c */
[----:B------:R-:W-:-:S06]  /*5c60*/  ISETP.GT.AND P3, PT, R3, 0x70, PT ;  /* 0x000000700300780c */ /* 0x000fcc0003f64270 */
[----:B------:R-:W-:Y:S02]  /*5c70*/  @P6 IMAD.MOV.U32 R2, RZ, RZ, R4 ;  /* 0x000000ffff026224 */ /* 0x000fe400078e0004 */
[----:B0-----:R-:W-:Y:S02]  /*5c80*/  @P0 IMAD.MOV.U32 R6, RZ, RZ, R16 ;  /* 0x000000ffff060224 */ /* 0x001fe400078e0010 */
[----:B------:R-:W-:-:S05]  /*5c90*/  @P0 IMAD.MOV.U32 R7, RZ, RZ, R17 ;  /* 0x000000ffff070224 */ /* 0x000fca00078e0011 */
[----:B------:R-:W-:Y:S01]  /*5ca0*/  @P0 STG.E.U16 desc[UR12][R6.64+0xc2], R75 ;  /* 0x0000c24b06000986 */ /* 0x000fe2000c10150c */
[----:B------:R-:W-:-:S03]  /*5cb0*/  ISETP.GT.AND P0, PT, R3, 0x79, PT ;  /* 0x000000790300780c */ /* 0x000fc60003f04270 */
[----:B------:R-:W-:Y:S01]  /*5cc0*/  @P1 STG.E.U16 desc[UR12][R4.64+0xd0], R76 ;  /* 0x0000d04c04001986 */ /* 0x000fe2000c10150c */
[----:B------:R-:W-:Y:S01]  /*5cd0*/  ISETP.GT.AND P1, PT, R3, 0x78, PT ;  /* 0x000000780300780c */ /* 0x000fe20003f24270 */
[----:B------:R-:W-:-:S05]  /*5ce0*/  @P6 IMAD.MOV.U32 R3, RZ, RZ, R5 ;  /* 0x000000ffff036224 */ /* 0x000fca00078e0005 */
[----:B------:R0:W-:Y:S01]  /*5cf0*/  @P6 STG.E.U16 desc[UR12][R2.64+0xd2], R77 ;  /* 0x0000d24d02006986 */ /* 0x0001e2000c10150c */
[C---:B------:R-:W-:Y:S02]  /*5d00*/  ISETP.GT.AND P6, PT, R10.reuse, 0x8, P5 ;  /* 0x000000080a00780c */ /* 0x040fe40002fc4270 */
[C---:B------:R-:W-:Y:S02]  /*5d10*/  ISETP.GT.AND P5, PT, R10.reuse, RZ, P3 ;  /* 0x000000ff0a00720c */ /* 0x040fe40001fa4270 */
[----:B------:R-:W-:Y:S01]  /*5d20*/  ISETP.GT.AND P3, PT, R10, 0x8, P3 ;  /* 0x000000080a00780c */ /* 0x000fe20001f64270 */
[----:B0-----:R-:W-:Y:S02]  /*5d30*/  @P4 IMAD.MOV.U32 R2, RZ, RZ, R16 ;  /* 0x000000ffff024224 */ /* 0x001fe400078e0010 */
[----:B------:R-:W-:-:S05]  /*5d40*/  @P4 IMAD.MOV.U32 R3, RZ, RZ, R17 ;  /* 0x000000ffff034224 */ /* 0x000fca00078e0011 */
[----:B------:R0:W-:Y:S01]  /*5d50*/  @P4 STG.E.U16 desc[UR12][R2.64+0xd0], R78 ;  /* 0x0000d04e02004986 */ /* 0x0001e2000c10150c */
        /* <DEDUP_REMOVED lines=14> */
[----:B------:R0:W-:Y:S02]  /*5e40*/  @P4 STG.E.U16 desc[UR12][R2.64+0xe2], R81 ;  /* 0x0000e25102004986 */ /* 0x0001e4000c10150c */
        /* <DEDUP_REMOVED lines=8> */
[----:B------:R0:W-:Y:S04]  /*5ed0*/  @P5 STG.E.U16 desc[UR12][R2.64+0xf0], R84 ;  /* 0x0000f05402005986 */ /* 0x0001e8000c10150c */
[----:B------:R1:W-:Y:S01]  /*5ee0*/  @P6 STG.E.U16 desc[UR12][R4.64+0xf2], R85 ;  /* 0x0000f25504006986 */ /* 0x0003e2000c10150c */
[----:B0-----:R-:W-:Y:S02]  /*5ef0*/  @P1 IMAD.MOV.U32 R2, RZ, RZ, R16 ;  /* 0x000000ffff021224 */ /* 0x001fe400078e0010 */
[----:B------:R-:W-:-:S05]  /*5f00*/  @P1 IMAD.MOV.U32 R3, RZ, RZ, R17 ;  /* 0x000000ffff031224 */ /* 0x000fca00078e0011 */
[----:B------:R1:W-:Y:S01]  /*5f10*/  @P1 STG.E.U16 desc[UR12][R2.64+0xf0], R86 ;  /* 0x0000f05602001986 */ /* 0x0003e2000c10150c */
[----:B------:R-:W-:Y:S05]  /*5f20*/  @!P0 EXIT ;  /* 0x000000000000894d */ /* 0x000fea0003800000 */
[----:B------:R-:W-:-:S05]  /*5f30*/  F2FP.BF16.F32.PACK_AB R0, RZ, R0 ;  /* 0x00000000ff00723e */ /* 0x000fca00000010ff */
[----:B------:R-:W-:Y:S01]  /*5f40*/  STG.E.U16 desc[UR12][R16.64+0xf2], R0 ;  /* 0x0000f20010007986 */ /* 0x000fe2000c10150c */
[----:B------:R-:W-:Y:S05]  /*5f50*/  EXIT ;  /* 0x000000000000794d */ /* 0x000fea0003800000 */
.L_x_14:
[----:B------:R-:W-:-:S13]  /*5f60*/  ISETP.NE.AND P0, PT, R8, RZ, PT ;  /* 0x000000ff0800720c */ /* 0x000fda0003f05270 */
[----:B------:R-:W-:Y:S05]  /*5f70*/  @P0 EXIT ;  /* 0x000000000000094d */ /* 0x000fea0003800000 */
[----:B------:R-:W-:-:S13]  /*5f80*/  ELECT P0, URZ, PT ;  /* 0x00000000003f782f */ /* 0x000fda0003800000 */
[----:B------:R-:W-:Y:S05]  /*5f90*/  @!P0 BRA `(.L_x_153) ;  /* 0x00000008000c8947 */ /* 0x000fea0003800000 */
[----:B------:R-:W-:-:S13]  /*5fa0*/  ISETP.GE.AND P0, PT, R6, 0x1, PT ;  /* 0x000000010600780c */ /* 0x000fda0003f06270 */
[----:B------:R-:W-:Y:S05]  /*5fb0*/  @!P0 BRA `(.L_x_153) ;  /* 0x0000000800048947 */ /* 0x000fea0003800000 */
[----:B------:R-:W2:Y:S01]  /*5fc0*/  S2R R14, SR_CgaCtaId ;  /* 0x00000000000e7919 */ /* 0x000ea20000008800 */
[----:B------:R-:W-:Y:S01]  /*5fd0*/  IMAD.SHL.U32 R21, R11, 0x40, RZ ;  /* 0x000000400b157824 */ /* 0x000fe200078e00ff */
[----:B------:R-:W-:Y:S01]  /*5fe0*/  ULDC UR4, c[0x0][0x384] ;  /* 0x0000e10000047ab9 */ /* 0x000fe20000000800 */
[----:B------:R-:W-:Y:S01]  /*5ff0*/  LOP3.LUT P0, RZ, R10, 0x1f, RZ, 0xc0, !PT ;  /* 0x0000001f0aff7812 */ /* 0x000fe2000780c0ff */
[----:B------:R-:W-:Y:S01]  /*6000*/  ULDC UR5, c[0x0][0x388] ;  /* 0x0000e20000057ab9 */ /* 0x000fe20000000800 */
[----:B------:R-:W-:Y:S01]  /*6010*/  IMAD.HI.U32 R3, R21, UR4, RZ ;  /* 0x0000000415037c27 */ /* 0x000fe2000f8e00ff */
[C---:B------:R-:W-:Y:S02]  /*6020*/  ISETP.NE.AND P1, PT, R12.reuse, RZ, PT ;  /* 0x000000ff0c00720c */ /* 0x040fe40003f25270 */
[----:B------:R-:W-:Y:S02]  /*6030*/  CS2R R8, SRZ ;  /* 0x0000000000087805 */ /* 0x000fe4000001ff00 */
[----:B------:R-:W-:Y:S01]  /*6040*/  ISETP.NE.OR P0, PT, R12, RZ, !P0 ;  /* 0x000000ff0c00720c */ /* 0x000fe20004705670 */
[----:B------:R-:W-:Y:S01]  /*6050*/  VIADD R25, R6, 0x1 ;  /* 0x0000000106197836 */ /* 0x000fe20000000000 */
[----:B------:R-:W-:Y:S01]  /*6060*/  LOP3.LUT R24, R4, 0x2, RZ, 0xfc, !PT ;  /* 0x0000000204187812 */ /* 0x000fe200078efcff */
[----:B------:R-:W-:Y:S01]  /*6070*/  IMAD.MOV.U32 R5, RZ, RZ, 0x1 ;  /* 0x00000001ff057424 */ /* 0x000fe200078e00ff */
[----:B------:R-:W-:Y:S01]  /*6080*/  CS2R R10, SRZ ;  /* 0x00000000000a7805 */ /* 0x000fe2000001ff00 */
[----:B------:R-:W-:Y:S01]  /*6090*/  IMAD.MOV.U32 R7, RZ, RZ, RZ ;  /* 0x000000ffff077224 */ /* 0x000fe200078e00ff */
[----:B------:R-:W-:Y:S01]  /*60a0*/  SHF.R.U32.HI R3, RZ, UR5, R3 ;  /* 0x00000005ff037c19 */ /* 0x000fe20008011603 */
[----:B--2--5:R-:W-:-:S05]  /*60b0*/  IMAD.SHL.U32 R0, R14, 0x40, RZ ;  /* 0x000000400e007824 */ /* 0x024fca00078e00ff */
[----:B------:R-:W-:-:S05]  /*60c0*/  LOP3.LUT R0, R0, 0x40, RZ, 0xc0, !PT ;  /* 0x0000004000007812 */ /* 0x000fca00078ec0ff */
[----:B---3--:R-:W-:Y:S02]  /*60d0*/  IMAD R2, R13, 0x80, R0 ;  /* 0x000000800d027824 */ /* 0x008fe400078e0200 */
[----:B------:R-:W-:-:S07]  /*60e0*/  IMAD.SHL.U32 R0, R14, 0x1000, RZ ;  /* 0x000010000e007824 */ /* 0x000fce00078e00ff */
.L_x_157:
[----:B------:R-:W0:Y:S01]  /*60f0*/  S2R R13, SR_CgaCtaId ;  /* 0x00000000000d7919 */ /* 0x000e220000008800 */
[----:B------:R-:W-:-:S04]  /*6100*/  MOV R12, 0x400 ;  /* 0x00000400000c7802 */ /* 0x000fc80000000f00 */
[----:B0-----:R-:W-:Y:S02]  /*6110*/  LEA R20, R13, R12, 0x18 ;  /* 0x0000000c0d147211 */ /* 0x001fe400078ec0ff */
[----:B------:R-:W-:-:S03]  /*6120*/  SHF.L.U32 R12, R5, 0x1f, RZ ;  /* 0x0000001f050c7819 */ /* 0x000fc600000006ff */
[----:B------:R-:W-:-:S07]  /*6130*/  IMAD R15, R7, 0x8, R20 ;  /* 0x00000008070f7824 */ /* 0x000fce00078e0214 */
.L_x_154:
[----:B0-----:R0:W1:Y:S02]  /*6140*/  SYNCS.PHASECHK.TRANS64.TRYWAIT P2, [R15+URZ+0x36048], R12 ;  /* 0x0360480c0f0075a7 */ /* 0x001064000804017f */
[----:B-1----:R-:W-:Y:S05]  /*6150*/  @!P2 NANOSLEEP.SYNCS 0x989680 ;  /* 0x009896800000a95d */ /* 0x002fea0003900000 */
[----:B------:R-:W1:Y:S02]  /*6160*/  @!P2 SYNCS.PHASECHK.TRANS64 P2, [R15+URZ+0x36048], R12 ;  /* 0x0360480c0f00a5a7 */ /* 0x000e64000804007f */
[----:B-1----:R-:W-:Y:S05]  /*6170*/  @!P2 BRA `(.L_x_154) ;  /* 0xfffffffc00f0a947 */ /* 0x002fea000383ffff */
[----:B0-----:R-:W0:Y:S02]  /*6180*/  @!P1 LDC R12, c[0x0][0x580] ;  /* 0x00016000ff0c9b82 */ /* 0x001e240000000800 */
[----:B0-----:R0:W-:Y:S02]  /*6190*/  @!P1 SYNCS.ARRIVE.TRANS64 RZ, [R15+URZ+0x36000], R12 ;  /* 0x0360000c0fff99a7 */ /* 0x0011e4000800003f */
[----:B0-----:R-:W-:-:S04]  /*61a0*/  PRMT R12, R24, 0x9910, RZ ;  /* 0x00009910180c7816 */ /* 0x001fc800000000ff */
[----:B------:R-:W-:-:S13]  /*61b0*/  ISETP.NE.AND P2, PT, R12, 0x2, PT ;  /* 0x000000020c00780c */ /* 0x000fda0003f45270 */
[----:B------:R-:W-:Y:S05]  /*61c0*/  @P2 BRA `(.L_x_155) ;  /* 0x0000000000042947 */ /* 0x000fea0003800000 */
[----:B------:R-:W-:Y:S01]  /*61d0*/  BPT.TRAP 0x1 ;  /* 0x000000040000795c */ /* 0x000fe20000300000 */
.L_x_155:
[----:B------:R-:W-:Y:S05]  /*61e0*/  @P0 BRA `(.L_x_156) ;  /* 0x0000000000040947 */ /* 0x000fea0003800000 */
[----:B------:R-:W-:Y:S01]  /*61f0*/  BPT.TRAP 0x1 ;  /* 0x000000040000795c */ /* 0x000fe20000300000 */
.L_x_156:
[----:B------:R-:W0:Y:S01]  /*6200*/  LDC R16, c[0x0][0x380] ;  /* 0x0000e000ff107b82 */ /* 0x000e220000000800 */
[----:B------:R-:W-:Y:S01]  /*6210*/  R2UR UR4, R3 ;  /* 0x00000000030472ca */ /* 0x000fe200000e0000 */
[----:B------:R-:W-:Y:S01]  /*6220*/  ULDC UR16, c[0x0][0x38c] ;  /* 0x0000e30000107ab9 */ /* 0x000fe20000000800 */
[----:B------:R-:W-:Y:S01]  /*6230*/  R2UR UR14, R21 ;  /* 0x00000000150e72ca */ /* 0x000fe200000e0000 */
[----:B------:R-:W-:Y:S01]  /*6240*/  UISETP.NE.AND UP0, UPT, UR16, 0x1, UPT ;  /* 0x000000011000788c */ /* 0x000fe2000bf05270 */
[----:B------:R-:W-:Y:S01]  /*6250*/  R2UR UR17, R15 ;  /* 0x000000000f1172ca */ /* 0x000fe200000e0000 */
[----:B------:R-:W-:Y:S01]  /*6260*/  IMAD.SHL.U32 R15, R7, 0x2000, RZ ;  /* 0x00002000070f7824 */ /* 0x000fe200078e00ff */
[----:B------:R-:W-:Y:S01]  /*6270*/  ULDC UR24, c[0x0][0x398] ;  /* 0x0000e60000187ab9 */ /* 0x000fe20000000800 */
[----:B------:R-:W1:Y:S01]  /*6280*/  LDC.64 R12, c[0x0][0x3f8] ;  /* 0x0000fe00ff0c7b82 */ /* 0x000e620000000a00 */
[----:B------:R-:W-:Y:S01]  /*6290*/  R2UR UR18, R10 ;  /* 0x000000000a1272ca */ /* 0x000fe200000e0000 */
[----:B------:R-:W-:Y:S01]  /*62a0*/  ULDC UR13, c[0x0][0x3ec] ;  /* 0x0000fb00000d7ab9 */ /* 0x000fe20000000800 */
[----:B------:R-:W-:Y:S01]  /*62b0*/  VIADD R25, R25, 0xffffffff ;  /* 0xffffffff19197836 */ /* 0x000fe20000000000 */
[----:B------:R-:W-:Y:S01]  /*62c0*/  ULDC.64 UR28, c[0x0][0x198] ;  /* 0x00006600001c7ab9 */ /* 0x000fe20000000a00 */
[----:B------:R-:W-:Y:S01]  /*62d0*/  ULDC.64 UR20, c[0x0][0x3f0] ;  /* 0x0000fc0000147ab9 */ /* 0x000fe20000000a00 */
[----:B------:R-:W-:Y:S01]  /*62e0*/  VIADD R7, R7, 0x1 ;  /* 0x0000000107077836 */ /* 0x000fe20000000000 */
[----:B------:R-:W-:Y:S01]  /*62f0*/  @UP0 ULDC.64 UR8, c[0x0][0x390] ;  /* 0x0000e40000080ab9 */ /* 0x000fe20000000a00 */
[----:B------:R-:W1:Y:S01]  /*6300*/  LDC.64 R18, c[0x0][0x3d0] ;  /* 0x0000f400ff127b82 */ /* 0x000e620000000a00 */
[----:B------:R-:W-:Y:S01]  /*6310*/  ISETP.GT.AND P6, PT, R25, 0x1, PT ;  /* 0x000000011900780c */ /* 0x000fe20003fc4270 */
[----:B------:R-:W-:Y:S01]  /*6320*/  UIADD3 UR17, UR17, 0x36000, URZ ;  /* 0x0003600011117890 */ /* 0x000fe2000fffe03f */
[C---:B------:R-:W-:Y:S01]  /*6330*/  ISETP.NE.AND P5, PT, R7.reuse, 0x9, PT ;  /* 0x000000090700780c */ /* 0x040fe20003fa5270 */
[----:B------:R-:W-:Y:S01]  /*6340*/  UMOV UR30, 0x30000 ;  /* 0x00030000001e7882 */ /* 0x000fe20000000000 */
[----:B------:R-:W-:Y:S01]  /*6350*/  UMOV UR26, 0x0 ;  /* 0x00000000001a7882 */ /* 0x000fe20000000000 */
[----:B------:R-:W-:Y:S01]  /*6360*/  USHF.L.U32 UR18, UR18, 0x6, URZ ;  /* 0x0000000612127899 */ /* 0x000fe2000800063f */
[----:B------:R-:W-:Y:S01]  /*6370*/  SEL R7, R7, RZ, P5 ;  /* 0x000000ff07077207 */ /* 0x000fe20002800000 */
[----:B------:R-:W2:Y:S01]  /*6380*/  LDC R17, c[0x0][0x400] ;  /* 0x00010000ff117b82 */ /* 0x000ea20000000800 */
[----:B0-----:R-:W-:Y:S01]  /*6390*/  ISETP.NE.AND P2, PT, R16, 0x1, PT ;  /* 0x000000011000780c */ /* 0x001fe20003f45270 */
[----:B------:R-:W-:-:S06]  /*63a0*/  UMOV UR27, 0x10000000 ;  /* 0x10000000001b7882 */ /* 0x000fcc0000000000 */
[----:B------:R-:W0:Y:S06]  /*63b0*/  LDC.64 R22, c[0x0][0x3e0] ;  /* 0x0000f800ff167b82 */ /* 0x000e2c0000000a00 */
[----:B------:R-:W-:Y:S01]  /*63c0*/  @P2 IMAD.U32 R14, RZ, RZ, UR4 ;  /* 0x00000004ff0e2e24 */ /* 0x000fe2000f8e00ff */
[----:B------:R-:W-:Y:S01]  /*63d0*/  ULDC.64 UR4, c[0x0][0x3c8] ;  /* 0x0000f20000047ab9 */ /* 0x000fe20000000a00 */
[----:B-1----:R-:W-:Y:S02]  /*63e0*/  IMAD R13, R9, R18, R13 ;  /* 0x00000012090d7224 */ /* 0x002fe400078e020d */
[----:B------:R-:W-:Y:S01]  /*63f0*/  IMAD R12, R11, UR5, R12 ;  /* 0x000000050b0c7c24 */ /* 0x000fe2000f8e020c */
[----:B------:R-:W-:Y:S01]  /*6400*/  @P2 R2UR UR14, R14 ;  /* 0x000000000e0e22ca */ /* 0x000fe200000e0000 */
[----:B------:R-:W-:Y:S01]  /*6410*/  VIADD R14, R10, 0x1 ;  /* 0x000000010a0e7836 */ /* 0x000fe20000000000 */
[----:B------:R-:W-:Y:S01]  /*6420*/  LOP3.LUT R10, R15, 0x1000, R0, 0xf8, !PT ;  /* 0x000010000f0a7812 */ /* 0x000fe200078ef800 */
[----:B------:R-:W-:-:S02]  /*6430*/  IMAD.IADD R18, R20, 0x1, R15 ;  /* 0x0000000114127824 */ /* 0x000fc400078e020f */
[----:B------:R-:W-:Y:S01]  /*6440*/  VIADD R15, R11, 0x1 ;  /* 0x000000010b0f7836 */ /* 0x000fe20000000000 */
[----:B------:R-:W-:Y:S01]  /*6450*/  ISETP.NE.AND P2, PT, R14, UR15, PT ;  /* 0x0000000f0e007c0c */ /* 0x000fe2000bf45270 */
[----:B------:R-:W-:Y:S02]  /*6460*/  IMAD R20, R10, 0x2, R20 ;  /* 0x000000020a147824 */ /* 0x000fe400078e0214 */
[----:B------:R-:W-:Y:S02]  /*6470*/  IMAD.U32 R13, R13, 0x20, R12 ;  /* 0x000000200d0d7824 */ /* 0x000fe400078e000c */
[----:B--2---:R-:W-:Y:S01]  /*6480*/  IMAD R10, R8, R19, R17 ;  /* 0x00000013080a7224 */ /* 0x004fe200078e0211 */
[----:B------:R-:W-:Y:S01]  /*6490*/  R2UR UR23, R20 ;  /* 0x00000000141772ca */ /* 0x000fe200000e0000 */
[----:B------:R-:W-:Y:S01]  /*64a0*/  UIMAD.WIDE.U32 UR6, UR14, UR8, URZ ;  /* 0x000000080e0672a5 */ /* 0x000fe2000f8e003f */
[----:B------:R-:W-:Y:S01]  /*64b0*/  VIADD R12, R9, 0x1 ;  /* 0x00000001090c7836 */ /* 0x000fe20000000000 */
[----:B------:R-:W-:Y:S01]  /*64c0*/  UIADD3 UR6, -UR14, URZ, URZ ;  /* 0x0000003f0e067290 */ /* 0x000fe2000fffe13f */
[----:B------:R-:W-:Y:S01]  /*64d0*/  IMAD.U32 R10, R10, 0x400, R13 ;  /* 0x000004000a0a7824 */ /* 0x000fe200078e000d */
[----:B------:R-:W-:Y:S01]  /*64e0*/  UMOV UR5, UR14 ;  /* 0x0000000e00057c82 */ /* 0x000fe20008000000 */
[----:B------:R-:W-:Y:S01]  /*64f0*/  @UP0 USHF.R.U32.HI UR5, URZ, UR9, UR7 ;  /* 0x000000093f050299 */ /* 0x000fe20008011607 */
[----:B------:R-:W-:Y:S01]  /*6500*/  @P2 IMAD.MOV R15, RZ, RZ, R11 ;  /* 0x000000ffff0f2224 */ /* 0x000fe200078e020b */
[----:B------:R-:W-:Y:S01]  /*6510*/  UISETP.NE.AND UP0, UPT, UR24, 0x1, UPT ;  /* 0x000000011800788c */ /* 0x000fe2000bf05270 */
[----:B------:R-:W-:Y:S01]  /*6520*/  IMAD R16, R16, UR6, R21 ;  /* 0x0000000610107c24 */ /* 0x000fe2000f8e0215 */
[----:B------:R-:W-:Y:S01]  /*6530*/  R2UR UR25, R10 ;  /* 0x000000000a1972ca */ /* 0x000fe200000e0000 */
[----:B------:R-:W-:Y:S01]  /*6540*/  ULDC.64 UR8, c[0x0][0x3c0] ;  /* 0x0000f00000087ab9 */ /* 0x000fe20000000a00 */
[----:B0-----:R-:W-:Y:S01]  /*6550*/  ISETP.NE.AND P3, PT, R15, R22, PT ;  /* 0x000000160f00720c */ /* 0x001fe20003f65270 */
[----:B------:R-:W-:Y:S01]  /*6560*/  UMOV UR22, UR5 ;  /* 0x0000000500167c82 */ /* 0x000fe20008000000 */
[----:B------:R-:W-:Y:S01]  /*6570*/  R2UR UR19, R16 ;  /* 0x00000000101372ca */ /* 0x000fe200000e0000 */
[----:B------:R-:W-:Y:S01]  /*6580*/  UIADD3 UR7, -UR5, URZ, URZ ;  /* 0x0000003f05077290 */ /* 0x000fe2000fffe13f */
[----:B------:R-:W-:Y:S01]  /*6590*/  SEL R10, RZ, 0x1, P5 ;  /* 0x00000001ff0a7807 */ /* 0x000fe20002800000 */
[----:B------:R-:W-:Y:S01]  /*65a0*/  UIADD3 UR6, UP1, UR28, 0xf0, URZ ;  /* 0x000000f01c067890 */ /* 0x000fe2000ff3e03f */
[----:B------:R-:W-:Y:S01]  /*65b0*/  VIADD R13, R8, 0x1 ;  /* 0x00000001080d7836 */ /* 0x000fe20000000000 */
[----:B------:R-:W-:Y:S01]  /*65c0*/  @UP0 ULDC UR10, c[0x0][0x39c] ;  /* 0x0000e700000a0ab9 */ /* 0x000fe20000000800 */
[----:B------:R-:W-:Y:S01]  /*65d0*/  @UP0 ULDC UR12, c[0x0][0x3a0] ;  /* 0x0000e800000c0ab9 */ /* 0x000fe20000000800 */
[----:B------:R-:W-:Y:S01]  /*65e0*/  UIMAD.WIDE.U32 UR10, UR5, UR10, URZ ;  /* 0x0000000a050a72a5 */ /* 0x000fe2000f8e003f */
[----:B------:R-:W-:Y:S01]  /*65f0*/  LOP3.LUT R5, R5, R10, RZ, 0x3c, !PT ;  /* 0x0000000a05057212 */ /* 0x000fe200078e3cff */
[----:B------:R-:W-:Y:S01]  /*6600*/  UIMAD UR7, UR16, UR7, UR14 ;  /* 0x00000007100772a4 */ /* 0x000fe2000f8e020e */
[----:B------:R-:W-:Y:S01]  /*6610*/  R2UR UR16, R18 ;  /* 0x00000000121072ca */ /* 0x000fe200000e0000 */
[----:B------:R-:W-:Y:S01]  /*6620*/  @UP0 USHF.R.U32.HI UR22, URZ, UR12, UR11 ;  /* 0x0000000c3f160299 */ /* 0x000fe2000801160b */
[----:B------:R-:W-:Y:S01]  /*6630*/  @P3 IMAD.MOV R12, RZ, RZ, R9 ;  /* 0x000000ffff0c3224 */ /* 0x000fe200078e0209 */
[----:B------:R-:W-:Y:S01]  /*6640*/  UIMAD UR19, UR19, UR8, UR13 ;  /* 0x00000008131372a4 */ /* 0x000fe2000f8e020d */
[----:B------:R-:W-:Y:S01]  /*6650*/  R2UR UR12, R11 ;  /* 0x000000000b0c72ca */ /* 0x000fe200000e0000 */
[----:B------:R-:W-:Y:S01]  /*6660*/  UIADD3 UR8, -UR22, URZ, URZ ;  /* 0x0000003f16087290 */ /* 0x000fe2000fffe13f */
[----:B------:R-:W-:Y:S01]  /*6670*/  R2UR UR13, R9 ;  /* 0x00000000090d72ca */ /* 0x000fe200000e0000 */
[----:B------:R-:W-:Y:S01]  /*6680*/  UIADD3 UR28, UP2, UR28, 0x270, URZ ;  /* 0x000002701c1c7890 */ /* 0x000fe2000ff5e03f */
[----:B------:R-:W-:Y:S01]  /*6690*/  ISETP.NE.AND P4, PT, R12, R23, PT ;  /* 0x000000170c00720c */ /* 0x000fe20003f85270 */
[----:B------:R-:W-:Y:S01]  /*66a0*/  UIMAD UR5, UR24, UR8, UR5 ;  /* 0x00000008180572a4 */ /* 0x000fe2000f8e0205 */
[----:B------:R-:W-:Y:S01]  /*66b0*/  R2UR UR11, R2 ;  /* 0x00000000020b72ca */ /* 0x000fe200000e0000 */
[----:B------:R-:W-:Y:S01]  /*66c0*/  UIMAD UR20, UR7, UR9, UR20 ;  /* 0x00000009071472a4 */ /* 0x000fe2000f8e0214 */
[----:B------:R-:W-:Y:S01]  /*66d0*/  R2UR UR14, R8 ;  /* 0x00000000080e72ca */ /* 0x000fe200000e0000 */
[----:B------:R-:W-:Y:S01]  /*66e0*/  UIMAD UR21, UR5, UR4, UR21 ;  /* 0x00000004051572a4 */ /* 0x000fe2000f8e0215 */
[----:B------:R-:W-:Y:S01]  /*66f0*/  SEL R10, R14, RZ, P2 ;  /* 0x000000ff0e0a7207 */ /* 0x000fe20001000000 */
[----:B------:R-:W-:Y:S01]  /*6700*/  UIADD3.X UR7, URZ, UR29, URZ, UP1, !UPT ;  /* 0x0000001d3f077290 */ /* 0x000fe20008ffe43f */
[----:B------:R-:W-:Y:S01]  /*6710*/  SEL R11, R15, RZ, P3 ;  /* 0x000000ff0f0b7207 */ /* 0x000fe20001800000 */
[----:B------:R-:W-:Y:S01]  /*6720*/  UPRMT UR4, UR25, 0x5410, URZ ;  /* 0x0000541019047896 */ /* 0x000fe2000800003f */
[----:B------:R-:W-:Y:S01]  /*6730*/  SEL R9, R12, RZ, P4 ;  /* 0x000000ff0c097207 */ /* 0x000fe20002000000 */
[----:B------:R-:W-:-:S02]  /*6740*/  UIADD3 UR8, UR23, 0x12000, URZ ;  /* 0x0001200017087890 */ /* 0x000fc4000fffe03f */
[----:B------:R-:W-:Y:S01]  /*6750*/  UIADD3.X UR29, URZ, UR29, URZ, UP2, !UPT ;  /* 0x0000001d3f1d7290 */ /* 0x000fe200097fe43f */
[----:B------:R-:W-:Y:S01]  /*6760*/  @P4 IMAD.MOV R13, RZ, RZ, R8 ;  /* 0x000000ffff0d4224 */ /* 0x000fe200078e0208 */
[----:B------:R-:W-:Y:S01]  /*6770*/  UMOV UR9, UR17 ;  /* 0x0000001100097c82 */ /* 0x000fe20008000000 */
[----:B------:R-:W-:Y:S02]  /*6780*/  UMOV UR10, UR18 ;  /* 0x00000012000a7c82 */ /* 0x000fe40008000000 */
[----:B------:R0:W-:Y:S01]  /*6790*/  UTMALDG.5D.IM2COL [UR16], [UR6], UR4 ;  /* 0x00000010060073b4 */ /* 0x0001e20008060004 */
[----:B------:R-:W-:-:S03]  /*67a0*/  IMAD.MOV.U32 R8, RZ, RZ, R13 ;  /* 0x000000ffff087224 */ /* 0x000fc600078e000d */
[----:B------:R0:W-:Y:S02]  /*67b0*/  UTMALDG.5D.MULTICAST [UR8], [UR28], UR30, desc[UR26] ;  /* 0x00001a081c0073b4 */ /* 0x0001e4000802181e */
[----:B0-----:R-:W-:Y:S05]  /*67c0*/  @P6 BRA `(.L_x_157) ;  /* 0xfffffff800486947 */ /* 0x001fea000383ffff */
.L_x_153:
[----:B------:R-:W-:Y:S01]  /*67d0*/  ISETP.GE.U32.AND P2, PT, R6, 0x9, PT ;  /* 0x000000090600780c */ /* 0x000fe20003f46070 */
[----:B------:R-:W-:Y:S05]  /*67e0*/  WARPSYNC.ALL ;  /* 0x0000000000007948 */ /* 0x000fea0003800000 */
[----:B------:R-:W-:-:S07]  /*67f0*/  ELECT P1, URZ, PT ;  /* 0x00000000003f782f */ /* 0x000fce0003820000 */
[----:B---3-5:R-:W-:-:S05]  /*6800*/  @P2 IMAD.WIDE.U32 R2, R6, 0x38e38e39, RZ ;  /* 0x38e38e3906022825 */ /* 0x028fca00078e00ff */
[----:B--2---:R-:W-:-:S04]  /*6810*/  @P2 SHF.R.U32.HI R0, RZ, 0x1, R3 ;  /* 0x00000001ff002819 */ /* 0x004fc80000011603 */
[----:B------:R-:W-:-:S04]  /*6820*/  @P2 LOP3.LUT R0, R0, 0x1, RZ, 0xc0, !PT ;  /* 0x0000000100002812 */ /* 0x000fc800078ec0ff */
[----:B------:R-:W-:Y:S01]  /*6830*/  @P2 ISETP.NE.U32.AND P0, PT, R0, 0x1, PT ;  /* 0x000000010000280c */ /* 0x000fe20003f05070 */
[----:B------:R-:W-:-:S12]  /*6840*/  @!P1 EXIT ;  /* 0x000000000000994d */ /* 0x000fd80003800000 */
[----:B------:R-:W-:Y:S01]  /*6850*/  LOP3.LUT R4, R4, 0x2, RZ, 0xfc, !PT ;  /* 0x0000000204047812 */ /* 0x000fe200078efcff */
[----:B------:R-:W-:Y:S01]  /*6860*/  IMAD.MOV.U32 R0, RZ, RZ, 0x1 ;  /* 0x00000001ff007424 */ /* 0x000fe200078e00ff */
[----:B------:R-:W-:Y:S02]  /*6870*/  @P2 ISETP.NE.U32.AND.EX P0, PT, RZ, RZ, PT, P0 ;  /* 0x000000ffff00220c */ /* 0x000fe40003f05100 */
[----:B------:R-:W-:Y:S02]  /*6880*/  ISETP.NE.AND P1, PT, R4, 0x3, PT ;  /* 0x000000030400780c */ /* 0x000fe40003f25270 */
[----:B------:R-:W-:-:S11]  /*6890*/  @P2 SEL R0, RZ, 0x1, !P0 ;  /* 0x00000001ff002807 */ /* 0x000fd60004000000 */
[----:B------:R-:W-:Y:S05]  /*68a0*/  @!P1 BRA `(.L_x_158) ;  /* 0x0000000000049947 */ /* 0x000fea0003800000 */
[----:B------:R-:W-:Y:S01]  /*68b0*/  BPT.TRAP 0x1 ;  /* 0x000000040000795c */ /* 0x000fe20000300000 */
.L_x_158:
[----:B------:R-:W0:Y:S01]  /*68c0*/  S2R R5, SR_CgaCtaId ;  /* 0x0000000000057919 */ /* 0x000e220000008800 */
[----:B------:R-:W-:Y:S01]  /*68d0*/  IMAD.WIDE.U32 R2, R6, 0x38e38e39, RZ ;  /* 0x38e38e3906027825 */ /* 0x000fe200078e00ff */
[----:B------:R-:W-:-:S04]  /*68e0*/  MOV R2, 0x400 ;  /* 0x0000040000027802 */ /* 0x000fc80000000f00 */
[----:B------:R-:W-:-:S05]  /*68f0*/  SHF.R.U32.HI R3, RZ, 0x1, R3 ;  /* 0x00000001ff037819 */ /* 0x000fca0000011603 */
[----:B------:R-:W-:Y:S01]  /*6900*/  IMAD R6, R3, -0x9, R6 ;  /* 0xfffffff703067824 */ /* 0x000fe200078e0206 */
[----:B0-----:R-:W-:Y:S02]  /*6910*/  LEA R2, R5, R2, 0x18 ;  /* 0x0000000205027211 */ /* 0x001fe400078ec0ff */
[----:B------:R-:W-:-:S03]  /*6920*/  SHF.L.U32 R5, R0, 0x1f, RZ ;  /* 0x0000001f00057819 */ /* 0x000fc600000006ff */
[----:B------:R-:W-:-:S04]  /*6930*/  VIADD R3, R2, 0x36048 ;  /* 0x0003604802037836 */ /* 0x000fc80000000000 */
[----:B------:R-:W-:-:S07]  /*6940*/  IMAD R2, R6, 0x8, R3 ;  /* 0x0000000806027824 */ /* 0x000fce00078e0203 */
.L_x_159:
[----:B0-----:R0:W1:Y:S02]  /*6950*/  SYNCS.PHASECHK.TRANS64.TRYWAIT P0, [R2+URZ], R5 ;  /* 0x00000005020075a7 */ /* 0x001064000800017f */
[----:B-1----:R-:W-:Y:S05]  /*6960*/  @!P0 NANOSLEEP.SYNCS 0x989680 ;  /* 0x009896800000895d */ /* 0x002fea0003900000 */
[----:B------:R-:W1:Y:S02]  /*6970*/  @!P0 SYNCS.PHASECHK.TRANS64 P0, [R2+URZ], R5 ;  /* 0x00000005020085a7 */ /* 0x000e64000800007f */
[----:B-1----:R-:W-:Y:S05]  /*6980*/  @!P0 BRA `(.L_x_159) ;  /* 0xfffffffc00f08947 */ /* 0x002fea000383ffff */
[----:B------:R-:W-:-:S05]  /*6990*/  VIADD R6, R6, 0x1 ;  /* 0x0000000106067836 */ /* 0x000fca0000000000 */
[----:B------:R-:W-:-:S04]  /*69a0*/  ISETP.NE.AND P0, PT, R6, 0x9, PT ;  /* 0x000000090600780c */ /* 0x000fc80003f05270 */
[----:B0-----:R-:W-:Y:S02]  /*69b0*/  SEL R5, RZ, 0x1, P0 ;  /* 0x00000001ff057807 */ /* 0x001fe40000000000 */
[----:B------:R-:W-:Y:S02]  /*69c0*/  SEL R6, R6, RZ, P0 ;  /* 0x000000ff06067207 */ /* 0x000fe40000000000 */
[----:B------:R-:W-:-:S03]  /*69d0*/  LOP3.LUT R7, R0, R5, RZ, 0x3c, !PT ;  /* 0x0000000500077212 */ /* 0x000fc600078e3cff */
[----:B------:R-:W-:Y:S01]  /*69e0*/  IMAD R0, R6, 0x8, R3 ;  /* 0x0000000806007824 */ /* 0x000fe200078e0203 */
[----:B------:R-:W-:-:S07]  /*69f0*/  SHF.L.U32 R5, R7, 0x1f, RZ ;  /* 0x0000001f07057819 */ /* 0x000fce00000006ff */
.L_x_160:
        /* <DEDUP_REMOVED lines=11> */
.L_x_161:
        /* <DEDUP_REMOVED lines=11> */
.L_x_162:
        /* <DEDUP_REMOVED lines=11> */
.L_x_163:
        /* <DEDUP_REMOVED lines=11> */
.L_x_164:
        /* <DEDUP_REMOVED lines=11> */
.L_x_165:
        /* <DEDUP_REMOVED lines=11> */
.L_x_166:
        /* <DEDUP_REMOVED lines=11> */
.L_x_167:
[----:B0-----:R0:W1:Y:S02]  /*6ed0*/  SYNCS.PHASECHK.TRANS64.TRYWAIT P0, [R6+URZ], R3 ;  /* 0x00000003060075a7 */ /* 0x001064000800017f */
[----:B-1----:R-:W-:Y:S05]  /*6ee0*/  @!P0 NANOSLEEP.SYNCS 0x989680 ;  /* 0x009896800000895d */ /* 0x002fea0003900000 */
[----:B------:R-:W1:Y:S02]  /*6ef0*/  @!P0 SYNCS.PHASECHK.TRANS64 P0, [R6+URZ], R3 ;  /* 0x00000003060085a7 */ /* 0x000e64000800007f */
[----:B-1----:R-:W-:Y:S05]  /*6f00*/  @P0 EXIT ;  /* 0x000000000000094d */ /* 0x002fea0003800000 */
[----:B------:R-:W-:Y:S05]  /*6f10*/  BRA `(.L_x_167) ;  /* 0xfffffffc00ec7947 */ /* 0x000fea000383ffff */
.L_x_168:
[----:B------:R-:W-:-:S00]  /*6f20*/  BRA `(.L_x_168) ;  /* 0xfffffffc00fc7947 */ /* 0x000fc0000383ffff */
[----:B------:R-:W-:-:S00]  /*6f30*/  NOP ;  /* 0x0000000000007918 */ /* 0x000fc00000000000 */
        /* <DEDUP_REMOVED lines=12> */
.L_x_169:


//--------------------- .nv.shared._ZN7cutlass13device_kernelINS_4conv6kernel13ConvUniversalINS1_16ConvProblemShapeILNS1_8OperatorE0ELi3EEENS1_10collective14CollectiveConvINS1_46MainloopSm90TmaGmmaWarpSpecializedImplicitGemmILS5_0ELi9ELi3EN4cute5tupleIJNSA_1CILi2EEENSC_ILi1EEESE_EEENS1_36KernelImplicitTmaWarpSpecializedSm90ELi1EEENSB_IJNSC_ILi64EEENSC_ILi128EEENSB_IJSI_EEEEEENS_10bfloat16_tESM_NSA_8TiledMMAINSA_8MMA_AtomIJNSA_4SM904GMMA28MMA_64x128x16_F32BF16BF16_SSILNSQ_5MajorE0ELSS_0ELNSQ_7ScaleInE1ELST_1EEEEEENSA_6LayoutINSB_IJSE_SE_SE_EEENSB_IJNSC_ILi0EEESY_SY_EEEEENSB_IJNSA_10UnderscoreES11_S11_EEEEENS7_6detail26Sm90ImplicitGemmTileTraitsINSA_20SM90_TMA_LOAD_IM2COLENSA_14ComposedLayoutINSA_7SwizzleILi3ELi4ELi3EEENSA_18smem_ptr_flag_bitsILi16EEENSW_INSB_IJNSB_IJNSC_ILi8EEES1C_EEENSB_IJSI_SE_EEENSB_IJSE_NSC_ILi9EEEEEEEEENSB_IJNSB_IJSI_NSC_ILi512EEEEEENSB_IJSE_SY_EEENSB_IJSY_NSC_ILi4096EEEEEEEEEEEEEvEENS15_INSA_23SM90_TMA_LOAD_MULTICASTENS17_IS19_S1B_NSW_INSB_IJNSB_IJS1C_NSC_ILi16EEEEEES1E_S1G_EEENSB_IJS1J_S1K_NSB_IJSY_NSC_ILi8192EEEEEEEEEEEEEvEEEENS_8epilogue10collective6detail29Sm90TmaWarpSpecializedAdapterINS23_15DefaultEpilogueISM_NSB_IJNSB_IJllllEEESE_SY_EEES28_NS22_6thread17LinearCombinationISM_Li1EffLNS29_9ScaleType4KindE0ELNS_15FloatRoundStyleE2ESM_EENS_4gemm15EpilogueDefaultEEEEEvvEEEEvNT_6ParamsE --------------------------
	.section	.nv.shared._ZN7cutlass13device_kernelINS_4conv6kernel13ConvUniversalINS1_16ConvProblemShapeILNS1_8OperatorE0ELi3EEENS1_10collective14CollectiveConvINS1_46MainloopSm90TmaGmmaWarpSpecializedImplicitGemmILS5_0ELi9ELi3EN4cute5tupleIJNSA_1CILi2EEENSC_ILi1EEESE_EEENS1_36KernelImplicitTmaWarpSpecializedSm90ELi1EEENSB_IJNSC_ILi64EEENSC_ILi128EEENSB_IJSI_EEEEEENS_10bfloat16_tESM_NSA_8TiledMMAINSA_8MMA_AtomIJNSA_4SM904GMMA28MMA_64x128x16_F32BF16BF16_SSILNSQ_5MajorE0ELSS_0ELNSQ_7ScaleInE1ELST_1EEEEEENSA_6LayoutINSB_IJSE_SE_SE_EEENSB_IJNSC_ILi0EEESY_SY_EEEEENSB_IJNSA_10UnderscoreES11_S11_EEEEENS7_6detail26Sm90ImplicitGemmTileTraitsINSA_20SM90_TMA_LOAD_IM2COLENSA_14ComposedLayoutINSA_7SwizzleILi3ELi4ELi3EEENSA_18smem_ptr_flag_bitsILi16EEENSW_INSB_IJNSB_IJNSC_ILi8EEES1C_EEENSB_IJSI_SE_EEENSB_IJSE_NSC_ILi9EEEEEEEEENSB_IJNSB_IJSI_NSC_ILi512EEEEEENSB_IJSE_SY_EEENSB_IJSY_NSC_ILi4096EEEEEEEEEEEEEvEENS15_INSA_23SM90_TMA_LOAD_MULTICASTENS17_IS19_S1B_NSW_INSB_IJNSB_IJS1C_NSC_ILi16EEEEEES1E_S1G_EEENSB_IJS1J_S1K_NSB_IJSY_NSC_ILi8192EEEEEEEEEEEEEvEEEENS_8epilogue10collective6detail29Sm90TmaWarpSpecializedAdapterINS23_15DefaultEpilogueISM_NSB_IJNSB_IJllllEEESE_SY_EEES28_NS22_6thread17LinearCombinationISM_Li1EffLNS29_9ScaleType4KindE0ELNS_15FloatRoundStyleE2ESM_EENS_4gemm15EpilogueDefaultEEEEEvvEEEEvNT_6ParamsE,"aw",@nobits
	.sectionflags	@""
	.align	16
	.zero		1024


//--------------------- .nv.shared.reserved.0     --------------------------
	.section	.nv.shared.reserved.0,"aw",@nobits
	.weak		__nv_reservedSMEM_offset_0_alias
	.size		__nv_reservedSMEM_offset_0_alias, 0, 0
	.other		__nv_reservedSMEM_offset_0_alias,@"STO_CUDA_RESERVED_SHARED STV_DEFAULT"
__nv_reservedSMEM_offset_0_alias:
	.zero		0


//--------------------- .nv.global                --------------------------
	.section	.nv.global,"aw",@nobits
.nv.global:
	.type		_ZN39_INTERNAL_bb6977ec_4_k_cu_9280afb9_38714cute1_E,@object
	.size		_ZN39_INTERNAL_bb6977ec_4_k_cu_9280afb9_38714cute1_E,(_ZN39_INTERNAL_bb6977ec_4_k_cu_9280afb9_38714cuda3std3__45__cpo6cbeginE - _ZN39_INTERNAL_bb6977ec_4_k_cu_9280afb9_38714cute1_E)
_ZN39_INTERNAL_bb6977ec_4_k_cu_9280afb9_38714cute1_E:
	.zero		1
	.type		_ZN39_INTERNAL_bb6977ec_4_k_cu_9280afb9_38714cuda3std3__45__cpo6cbeginE,@object
	.size		_ZN39_INTERNAL_bb6977ec_4_k_cu_9280afb9_38714cuda3std3__45__cpo6cbeginE,(_ZN39_INTERNAL_bb6977ec_4_k_cu_9280afb9_38714cuda3std3__48in_placeE - _ZN39_INTERNAL_bb6977ec_4_k_cu_9280afb9_38714cuda3std3__45__cpo6cbeginE)
_ZN39_INTERNAL_bb6977ec_4_k_cu_9280afb9_38714cuda3std3__45__cpo6cbeginE:
	.zero		1
	.type		_ZN39_INTERNAL_bb6977ec_4_k_cu_9280afb9_38714cuda3std3__48in_placeE,@object
	.size		_ZN39_INTERNAL_bb6977ec_4_k_cu_9280afb9_38714cuda3std3__48in_placeE,(_ZN39_INTERNAL_bb6977ec_4_k_cu_9280afb9_38714cuda3std6ranges3__45__cpo9iter_moveE - _ZN39_INTERNAL_bb6977ec_4_k_cu_9280afb9_38714cuda3std3__48in_placeE)
_ZN39_INTERNAL_bb6977ec_4_k_cu_9280afb9_38714cuda3std3__48in_placeE:
	.zero		1
	.type		_ZN39_INTERNAL_bb6977ec_4_k_cu_9280afb9_38714cuda3std6ranges3__45__cpo9iter_moveE,@object
	.size		_ZN39_INTERNAL_bb6977ec_4_k_cu_9280afb9_38714cuda3std6ranges3__45__cpo9iter_moveE,(_ZN39_INTERNAL_bb6977ec_4_k_cu_9280afb9_38714cuda3std3__45__cpo5beginE - _ZN39_INTERNAL_bb6977ec_4_k_cu_9280afb9_38714cuda3std6ranges3__45__cpo9iter_moveE)
_ZN39_INTERNAL_bb6977ec_4_k_cu_9280afb9_38714cuda3std6ranges3__45__cpo9iter_moveE:
	.zero		1
	.type		_ZN39_INTERNAL_bb6977ec_4_k_cu_9280afb9_38714cuda3std3__45__cpo5beginE,@object
	.size		_ZN39_INTERNAL_bb6977ec_4_k_cu_9280afb9_38714cuda3std3__45__cpo5beginE,(_ZN39_INTERNAL_bb6977ec_4_k_cu_9280afb9_38714cuda3std3__441_GLOBAL__N__bb6977ec_4_k_cu_9280afb9_38716ignoreE - _ZN39_INTERNAL_bb6977ec_4_k_cu_9280afb9_38714cuda3std3__45__cpo5beginE)
_ZN39_INTERNAL_bb6977ec_4_k_cu_9280afb9_38714cuda3std3__45__cpo5beginE:
	.zero		1
	.type		_ZN39_INTERNAL_bb6977ec_4_k_cu_9280afb9_38714cuda3std3__441_GLOBAL__N__bb6977ec_4_k_cu_9280afb9_38716ignoreE,@object
	.size		_ZN39_INTERNAL_bb6977ec_4_k_cu_9280afb9_38714cuda3std3__441_GLOBAL__N__bb6977ec_4_k_cu_9280afb9_38716ignoreE,(_ZN39_INTERNAL_bb6977ec_4_k_cu_9280afb9_38714cute7productE - _ZN39_INTERNAL_bb6977ec_4_k_cu_9280afb9_38714cuda3std3__441_GLOBAL__N__bb6977ec_4_k_cu_9280afb9_38716ignoreE)
_ZN39_INTERNAL_bb6977ec_4_k_cu_9280afb9_38714cuda3std3__441_GLOBAL__N__bb6977ec_4_k_cu_9280afb9_38716ignoreE:
	.zero		1
	.type		_ZN39_INTERNAL_bb6977ec_4_k_cu_9280afb9_38714cute7productE,@object
	.size		_ZN39_INTERNAL_bb6977ec_4_k_cu_9280afb9_38714cute7productE,(_ZN39_INTERNAL_bb6977ec_4_k_cu_9280afb9_38714cuda3std3__45__cpo3endE - _ZN39_INTERNAL_bb6977ec_4_k_cu_9280afb9_38714cute7productE)
_ZN39_INTERNAL_bb6977ec_4_k_cu_9280afb9_38714cute7productE:
	.zero		1
	.type		_ZN39_INTERNAL_bb6977ec_4_k_cu_9280afb9_38714cuda3std3__45__cpo3endE,@object
	.size		_ZN39_INTERNAL_bb6977ec_4_k_cu_9280afb9_38714cuda3std3__45__cpo3endE,(_ZN39_INTERNAL_bb6977ec_4_k_cu_9280afb9_38714cuda3std3__419piecewise_constructE - _ZN39_INTERNAL_bb6977ec_4_k_cu_9280afb9_38714cuda3std3__45__cpo3endE)
_ZN39_INTERNAL_bb6977ec_4_k_cu_9280afb9_38714cuda3std3__45__cpo3endE:
	.zero		1
	.type		_ZN39_INTERNAL_bb6977ec_4_k_cu_9280afb9_38714cuda3std3__419piecewise_constructE,@object
	.size		_ZN39_INTERNAL_bb6977ec_4_k_cu_9280afb9_38714cuda3std3__419piecewise_constructE,(_ZN39_INTERNAL_bb6977ec_4_k_cu_9280afb9_38714cuda3std3__45__cpo4cendE - _ZN39_INTERNAL_bb6977ec_4_k_cu_9280afb9_38714cuda3std3__419piecewise_constructE)
_ZN39_INTERNAL_bb6977ec_4_k_cu_9280afb9_38714cuda3std3__419piecewise_constructE:
	.zero		1
	.type		_ZN39_INTERNAL_bb6977ec_4_k_cu_9280afb9_38714cuda3std3__45__cpo4cendE,@object
	.size		_ZN39_INTERNAL_bb6977ec_4_k_cu_9280afb9_38714cuda3std3__45__cpo4cendE,(_ZN39_INTERNAL_bb6977ec_4_k_cu_9280afb9_38714cuda3std6ranges3__45__cpo4swapE - _ZN39_INTERNAL_bb6977ec_4_k_cu_9280afb9_38714cuda3std3__45__cpo4cendE)
_ZN39_INTERNAL_bb6977ec_4_k_cu_9280afb9_38714cuda3std3__45__cpo4cendE:
	.zero		1
	.type		_ZN39_INTERNAL_bb6977ec_4_k_cu_9280afb9_38714cuda3std6ranges3__45__cpo4swapE,@object
	.size		_ZN39_INTERNAL_bb6977ec_4_k_cu_9280afb9_38714cuda3std6ranges3__45__cpo4swapE,(.L_7 - _ZN39_INTERNAL_bb6977ec_4_k_cu_9280afb9_38714cuda3std6ranges3__45__cpo4swapE)
_ZN39_INTERNAL_bb6977ec_4_k_cu_9280afb9_38714cuda3std6ranges3__45__cpo4swapE:
	.zero		1
.L_7:


//--------------------- .nv.constant0._ZN7cutlass13device_kernelINS_4conv6kernel13ConvUniversalINS1_16ConvProblemShapeILNS1_8OperatorE0ELi3EEENS1_10collective14CollectiveConvINS1_46MainloopSm90TmaGmmaWarpSpecializedImplicitGemmILS5_0ELi9ELi3EN4cute5tupleIJNSA_1CILi2EEENSC_ILi1EEESE_EEENS1_36KernelImplicitTmaWarpSpecializedSm90ELi1EEENSB_IJNSC_ILi64EEENSC_ILi128EEENSB_IJSI_EEEEEENS_10bfloat16_tESM_NSA_8TiledMMAINSA_8MMA_AtomIJNSA_4SM904GMMA28MMA_64x128x16_F32BF16BF16_SSILNSQ_5MajorE0ELSS_0ELNSQ_7ScaleInE1ELST_1EEEEEENSA_6LayoutINSB_IJSE_SE_SE_EEENSB_IJNSC_ILi0EEESY_SY_EEEEENSB_IJNSA_10UnderscoreES11_S11_EEEEENS7_6detail26Sm90ImplicitGemmTileTraitsINSA_20SM90_TMA_LOAD_IM2COLENSA_14ComposedLayoutINSA_7SwizzleILi3ELi4ELi3EEENSA_18smem_ptr_flag_bitsILi16EEENSW_INSB_IJNSB_IJNSC_ILi8EEES1C_EEENSB_IJSI_SE_EEENSB_IJSE_NSC_ILi9EEEEEEEEENSB_IJNSB_IJSI_NSC_ILi512EEEEEENSB_IJSE_SY_EEENSB_IJSY_NSC_ILi4096EEEEEEEEEEEEEvEENS15_INSA_23SM90_TMA_LOAD_MULTICASTENS17_IS19_S1B_NSW_INSB_IJNSB_IJS1C_NSC_ILi16EEEEEES1E_S1G_EEENSB_IJS1J_S1K_NSB_IJSY_NSC_ILi8192EEEEEEEEEEEEEvEEEENS_8epilogue10collective6detail29Sm90TmaWarpSpecializedAdapterINS23_15DefaultEpilogueISM_NSB_IJNSB_IJllllEEESE_SY_EEES28_NS22_6thread17LinearCombinationISM_Li1EffLNS29_9ScaleType4KindE0ELNS_15FloatRoundStyleE2ESM_EENS_4gemm15EpilogueDefaultEEEEEvvEEEEvNT_6ParamsE --------------------------
	.section	.nv.constant0._ZN7cutlass13device_kernelINS_4conv6kernel13ConvUniversalINS1_16ConvProblemShapeILNS1_8OperatorE0ELi3EEENS1_10collective14CollectiveConvINS1_46MainloopSm90TmaGmmaWarpSpecializedImplicitGemmILS5_0ELi9ELi3EN4cute5tupleIJNSA_1CILi2EEENSC_ILi1EEESE_EEENS1_36KernelImplicitTmaWarpSpecializedSm90ELi1EEENSB_IJNSC_ILi64EEENSC_ILi128EEENSB_IJSI_EEEEEENS_10bfloat16_tESM_NSA_8TiledMMAINSA_8MMA_AtomIJNSA_4SM904GMMA28MMA_64x128x16_F32BF16BF16_SSILNSQ_5MajorE0ELSS_0ELNSQ_7ScaleInE1ELST_1EEEEEENSA_6LayoutINSB_IJSE_SE_SE_EEENSB_IJNSC_ILi0EEESY_SY_EEEEENSB_IJNSA_10UnderscoreES11_S11_EEEEENS7_6detail26Sm90ImplicitGemmTileTraitsINSA_20SM90_TMA_LOAD_IM2COLENSA_14ComposedLayoutINSA_7SwizzleILi3ELi4ELi3EEENSA_18smem_ptr_flag_bitsILi16EEENSW_INSB_IJNSB_IJNSC_ILi8EEES1C_EEENSB_IJSI_SE_EEENSB_IJSE_NSC_ILi9EEEEEEEEENSB_IJNSB_IJSI_NSC_ILi512EEEEEENSB_IJSE_SY_EEENSB_IJSY_NSC_ILi4096EEEEEEEEEEEEEvEENS15_INSA_23SM90_TMA_LOAD_MULTICASTENS17_IS19_S1B_NSW_INSB_IJNSB_IJS1C_NSC_ILi16EEEEEES1E_S1G_EEENSB_IJS1J_S1K_NSB_IJSY_NSC_ILi8192EEEEEEEEEEEEEvEEEENS_8epilogue10collective6detail29Sm90TmaWarpSpecializedAdapterINS23_15DefaultEpilogueISM_NSB_IJNSB_IJllllEEESE_SY_EEES28_NS22_6thread17LinearCombinationISM_Li1EffLNS29_9ScaleType4KindE0ELNS_15FloatRoundStyleE2ESM_EENS_4gemm15EpilogueDefaultEEEEEvvEEEEvNT_6ParamsE,"a",@progbits
	.sectionflags	@""
	.align	4
.nv.constant0._ZN7cutlass13device_kernelINS_4conv6kernel13ConvUniversalINS1_16ConvProblemShapeILNS1_8OperatorE0ELi3EEENS1_10collective14CollectiveConvINS1_46MainloopSm90TmaGmmaWarpSpecializedImplicitGemmILS5_0ELi9ELi3EN4cute5tupleIJNSA_1CILi2EEENSC_ILi1EEESE_EEENS1_36KernelImplicitTmaWarpSpecializedSm90ELi1EEENSB_IJNSC_ILi64EEENSC_ILi128EEENSB_IJSI_EEEEEENS_10bfloat16_tESM_NSA_8TiledMMAINSA_8MMA_AtomIJNSA_4SM904GMMA28MMA_64x128x16_F32BF16BF16_SSILNSQ_5MajorE0ELSS_0ELNSQ_7ScaleInE1ELST_1EEEEEENSA_6LayoutINSB_IJSE_SE_SE_EEENSB_IJNSC_ILi0EEESY_SY_EEEEENSB_IJNSA_10UnderscoreES11_S11_EEEEENS7_6detail26Sm90ImplicitGemmTileTraitsINSA_20SM90_TMA_LOAD_IM2COLENSA_14ComposedLayoutINSA_7SwizzleILi3ELi4ELi3EEENSA_18smem_ptr_flag_bitsILi16EEENSW_INSB_IJNSB_IJNSC_ILi8EEES1C_EEENSB_IJSI_SE_EEENSB_IJSE_NSC_ILi9EEEEEEEEENSB_IJNSB_IJSI_NSC_ILi512EEEEEENSB_IJSE_SY_EEENSB_IJSY_NSC_ILi4096EEEEEEEEEEEEEvEENS15_INSA_23SM90_TMA_LOAD_MULTICASTENS17_IS19_S1B_NSW_INSB_IJNSB_IJS1C_NSC_ILi16EEEEEES1E_S1G_EEENSB_IJS1J_S1K_NSB_IJSY_NSC_ILi8192EEEEEEEEEEEEEvEEEENS_8epilogue10collective6detail29Sm90TmaWarpSpecializedAdapterINS23_15DefaultEpilogueISM_NSB_IJNSB_IJllllEEESE_SY_EEES28_NS22_6thread17LinearCombinationISM_Li1EffLNS29_9ScaleType4KindE0ELNS_15FloatRoundStyleE2ESM_EENS_4gemm15EpilogueDefaultEEEEEvvEEEEvNT_6ParamsE:
	.zero		1664


//--------------------- SYMBOLS --------------------------

	.type		.nv.reservedSmem.offset0,@object
	.size		.nv.reservedSmem.offset0,0x4
